//
// Generated by NVIDIA NVVM Compiler
//
// Compiler Build ID: CL-36424714
// Cuda compilation tools, release 13.0, V13.0.88
// Based on NVVM 20.0.0
//

.version 9.0
.target sm_100
.address_size 64

	// .globl	_Z25cuda_fault_free_fault_simP4GatejPhjj
.const .align 1 .b8 gate_eval_lut[128] = {0, 0, 0, 0, 0, 1, 1, 1, 0, 1, 2, 2, 0, 1, 2, 3, 3, 3, 3, 3, 3, 1, 1, 1, 3, 1, 2, 2, 3, 1, 2, 0, 0, 1, 2, 3, 1, 1, 1, 3, 2, 1, 2, 3, 3, 3, 3, 3, 3, 1, 2, 0, 1, 1, 1, 0, 2, 1, 2, 0, 0, 0, 0, 0, 0, 0, 0, 0, 1, 1, 1, 1, 2, 2, 2, 2, 3, 3, 3, 3, 3, 3, 3, 3, 1, 1, 1, 1, 2, 2, 2, 2, 0, 0, 0, 0, 0, 1, 2, 3, 1, 1, 1, 1, 2, 1, 2, 2, 3, 1, 2, 0, 3, 1, 2, 0, 1, 1, 1, 1, 2, 1, 2, 2, 0, 1, 2, 3};

.visible .entry _Z25cuda_fault_free_fault_simP4GatejPhjj(
	.param .u64 .ptr .align 1 _Z25cuda_fault_free_fault_simP4GatejPhjj_param_0,
	.param .u32 _Z25cuda_fault_free_fault_simP4GatejPhjj_param_1,
	.param .u64 .ptr .align 1 _Z25cuda_fault_free_fault_simP4GatejPhjj_param_2,
	.param .u32 _Z25cuda_fault_free_fault_simP4GatejPhjj_param_3,
	.param .u32 _Z25cuda_fault_free_fault_simP4GatejPhjj_param_4
)
{
	.reg .pred 	%p<7>;
	.reg .b16 	%rs<7>;
	.reg .b32 	%r<38>;
	.reg .b64 	%rd<82>;

	ld.param.u64 	%rd7, [_Z25cuda_fault_free_fault_simP4GatejPhjj_param_0];
	ld.param.u32 	%r9, [_Z25cuda_fault_free_fault_simP4GatejPhjj_param_1];
	ld.param.u64 	%rd6, [_Z25cuda_fault_free_fault_simP4GatejPhjj_param_2];
	ld.param.u32 	%r10, [_Z25cuda_fault_free_fault_simP4GatejPhjj_param_3];
	ld.param.u32 	%r11, [_Z25cuda_fault_free_fault_simP4GatejPhjj_param_4];
	cvta.to.global.u64 	%rd1, %rd7;
	mov.u32 	%r12, %ctaid.x;
	shl.b32 	%r13, %r12, 9;
	mov.u32 	%r14, %tid.x;
	add.s32 	%r1, %r13, %r14;
	setp.ge.u32 	%p1, %r1, %r11;
	@%p1 bra 	$L__BB0_7;
	cvta.to.global.u64 	%rd8, %rd6;
	mul.lo.s32 	%r15, %r10, %r1;
	cvt.u64.u32 	%rd9, %r15;
	add.s64 	%rd2, %rd8, %rd9;
	setp.eq.s32 	%p2, %r9, 0;
	@%p2 bra 	$L__BB0_7;
	setp.eq.s32 	%p3, %r9, 1;
	mov.b32 	%r37, 0;
	@%p3 bra 	$L__BB0_5;
	and.b32  	%r37, %r9, -2;
	neg.s32 	%r36, %r37;
	add.s64 	%rd81, %rd1, 12;
	mov.b32 	%r35, 0;
	mov.u64 	%rd23, gate_eval_lut;
$L__BB0_4:
	ld.global.u32 	%r18, [%rd81+-8];
	shl.b32 	%r19, %r18, 1;
	cvt.u64.u32 	%rd10, %r19;
	add.s64 	%rd11, %rd2, %rd10;
	ld.global.u32 	%r20, [%rd81+-4];
	shl.b32 	%r21, %r20, 1;
	cvt.u64.u32 	%rd12, %r21;
	add.s64 	%rd13, %rd2, %rd12;
	ld.global.u8 	%rd14, [%rd13];
	ld.global.u8 	%rd15, [%rd13+1];
	ld.global.u8 	%r22, [%rd81+-12];
	mul.wide.u32 	%rd16, %r22, 16;
	ld.global.u8 	%rd17, [%rd11];
	shl.b64 	%rd18, %rd17, 2;
	and.b64  	%rd19, %rd18, 508;
	and.b64  	%rd20, %rd14, 127;
	or.b64  	%rd21, %rd19, %rd20;
	or.b64  	%rd22, %rd21, %rd16;
	add.s64 	%rd24, %rd23, %rd22;
	ld.const.u8 	%rs1, [%rd24];
	ld.global.u8 	%rd25, [%rd11+1];
	shl.b64 	%rd26, %rd25, 2;
	and.b64  	%rd27, %rd26, 508;
	and.b64  	%rd28, %rd15, 127;
	or.b64  	%rd29, %rd27, %rd28;
	or.b64  	%rd30, %rd29, %rd16;
	add.s64 	%rd31, %rd23, %rd30;
	ld.const.u8 	%rs2, [%rd31];
	cvt.u64.u32 	%rd32, %r35;
	add.s64 	%rd33, %rd2, %rd32;
	st.global.u8 	[%rd33], %rs1;
	st.global.u8 	[%rd33+1], %rs2;
	ld.global.u32 	%r23, [%rd81+4];
	shl.b32 	%r24, %r23, 1;
	cvt.u64.u32 	%rd34, %r24;
	add.s64 	%rd35, %rd2, %rd34;
	ld.global.u32 	%r25, [%rd81+8];
	shl.b32 	%r26, %r25, 1;
	cvt.u64.u32 	%rd36, %r26;
	add.s64 	%rd37, %rd2, %rd36;
	ld.global.u8 	%rd38, [%rd37];
	ld.global.u8 	%rd39, [%rd37+1];
	ld.global.u8 	%r27, [%rd81];
	mul.wide.u32 	%rd40, %r27, 16;
	ld.global.u8 	%rd41, [%rd35];
	shl.b64 	%rd42, %rd41, 2;
	and.b64  	%rd43, %rd42, 508;
	and.b64  	%rd44, %rd38, 127;
	or.b64  	%rd45, %rd43, %rd44;
	or.b64  	%rd46, %rd45, %rd40;
	add.s64 	%rd47, %rd23, %rd46;
	ld.const.u8 	%rs3, [%rd47];
	ld.global.u8 	%rd48, [%rd35+1];
	shl.b64 	%rd49, %rd48, 2;
	and.b64  	%rd50, %rd49, 508;
	and.b64  	%rd51, %rd39, 127;
	or.b64  	%rd52, %rd50, %rd51;
	or.b64  	%rd53, %rd52, %rd40;
	add.s64 	%rd54, %rd23, %rd53;
	ld.const.u8 	%rs4, [%rd54];
	st.global.u8 	[%rd33+2], %rs3;
	st.global.u8 	[%rd33+3], %rs4;
	add.s32 	%r36, %r36, 2;
	add.s32 	%r35, %r35, 4;
	add.s64 	%rd81, %rd81, 24;
	setp.ne.s32 	%p4, %r36, 0;
	@%p4 bra 	$L__BB0_4;
$L__BB0_5:
	and.b32  	%r28, %r9, 1;
	setp.eq.b32 	%p5, %r28, 1;
	not.pred 	%p6, %p5;
	@%p6 bra 	$L__BB0_7;
	mul.wide.u32 	%rd55, %r37, 12;
	add.s64 	%rd56, %rd1, %rd55;
	ld.global.u32 	%r29, [%rd56+4];
	shl.b32 	%r30, %r29, 1;
	cvt.u64.u32 	%rd57, %r30;
	add.s64 	%rd58, %rd2, %rd57;
	ld.global.u32 	%r31, [%rd56+8];
	shl.b32 	%r32, %r31, 1;
	cvt.u64.u32 	%rd59, %r32;
	add.s64 	%rd60, %rd2, %rd59;
	ld.global.u8 	%rd61, [%rd60];
	ld.global.u8 	%rd62, [%rd60+1];
	ld.global.u8 	%r33, [%rd56];
	mul.wide.u32 	%rd63, %r33, 16;
	ld.global.u8 	%rd64, [%rd58];
	shl.b64 	%rd65, %rd64, 2;
	and.b64  	%rd66, %rd65, 508;
	and.b64  	%rd67, %rd61, 127;
	or.b64  	%rd68, %rd66, %rd67;
	or.b64  	%rd69, %rd68, %rd63;
	mov.u64 	%rd70, gate_eval_lut;
	add.s64 	%rd71, %rd70, %rd69;
	ld.const.u8 	%rs5, [%rd71];
	ld.global.u8 	%rd72, [%rd58+1];
	shl.b64 	%rd73, %rd72, 2;
	and.b64  	%rd74, %rd73, 508;
	and.b64  	%rd75, %rd62, 127;
	or.b64  	%rd76, %rd74, %rd75;
	or.b64  	%rd77, %rd76, %rd63;
	add.s64 	%rd78, %rd70, %rd77;
	ld.const.u8 	%rs6, [%rd78];
	shl.b32 	%r34, %r37, 1;
	cvt.u64.u32 	%rd79, %r34;
	add.s64 	%rd80, %rd2, %rd79;
	st.global.u8 	[%rd80], %rs5;
	st.global.u8 	[%rd80+1], %rs6;
$L__BB0_7:
	ret;

}
	// .globl	_Z28cuda_check_fault_activationsP4GatePhjjS1_j
.visible .entry _Z28cuda_check_fault_activationsP4GatePhjjS1_j(
	.param .u64 .ptr .align 1 _Z28cuda_check_fault_activationsP4GatePhjjS1_j_param_0,
	.param .u64 .ptr .align 1 _Z28cuda_check_fault_activationsP4GatePhjjS1_j_param_1,
	.param .u32 _Z28cuda_check_fault_activationsP4GatePhjjS1_j_param_2,
	.param .u32 _Z28cuda_check_fault_activationsP4GatePhjjS1_j_param_3,
	.param .u64 .ptr .align 1 _Z28cuda_check_fault_activationsP4GatePhjjS1_j_param_4,
	.param .u32 _Z28cuda_check_fault_activationsP4GatePhjjS1_j_param_5
)
{
	.reg .pred 	%p<63>;
	.reg .b16 	%rs<46>;
	.reg .b32 	%r<100>;
	.reg .b64 	%rd<31>;

	ld.param.u64 	%rd4, [_Z28cuda_check_fault_activationsP4GatePhjjS1_j_param_1];
	ld.param.u32 	%r45, [_Z28cuda_check_fault_activationsP4GatePhjjS1_j_param_2];
	ld.param.u32 	%r46, [_Z28cuda_check_fault_activationsP4GatePhjjS1_j_param_3];
	ld.param.u64 	%rd5, [_Z28cuda_check_fault_activationsP4GatePhjjS1_j_param_4];
	ld.param.u32 	%r47, [_Z28cuda_check_fault_activationsP4GatePhjjS1_j_param_5];
	cvta.to.global.u64 	%rd1, %rd5;
	cvta.to.global.u64 	%rd2, %rd4;
	mov.u32 	%r48, %ctaid.x;
	shl.b32 	%r49, %r48, 9;
	mov.u32 	%r1, %tid.x;
	add.s32 	%r2, %r49, %r1;
	setp.ge.u32 	%p1, %r2, %r47;
	setp.eq.s32 	%p2, %r46, 0;
	or.pred  	%p3, %p1, %p2;
	@%p3 bra 	$L__BB1_22;
	and.b32  	%r3, %r1, 1;
	and.b32  	%r51, %r2, -2;
	cvt.u64.u32 	%rd3, %r51;
	mul.lo.s32 	%r4, %r46, %r2;
	and.b32  	%r5, %r46, 3;
	setp.lt.u32 	%p4, %r46, 4;
	mov.b32 	%r95, 0;
	@%p4 bra 	$L__BB1_16;
	and.b32  	%r95, %r46, -4;
	neg.s32 	%r90, %r95;
	add.s32 	%r89, %r4, 3;
	shl.b32 	%r9, %r45, 2;
	shl.b32 	%r87, %r45, 1;
	mul.lo.s32 	%r86, %r45, 3;
	mov.b32 	%r85, 0;
	mov.u32 	%r88, %r45;
$L__BB1_3:
	setp.ne.s32 	%p5, %r3, 0;
	cvt.u64.u32 	%rd6, %r85;
	add.s64 	%rd7, %rd6, %rd3;
	add.s64 	%rd8, %rd2, %rd7;
	ld.global.u8 	%rs11, [%rd8];
	ld.global.u8 	%rs13, [%rd8+1];
	setp.eq.s16 	%p6, %rs11, 0;
	setp.eq.s16 	%p7, %rs13, 3;
	and.pred  	%p8, %p6, %p7;
	and.pred  	%p9, %p8, %p5;
	mov.b32 	%r91, 1;
	@%p9 bra 	$L__BB1_6;
	setp.eq.s32 	%p10, %r3, 0;
	setp.eq.s16 	%p11, %rs11, 3;
	and.pred  	%p12, %p10, %p11;
	setp.eq.s16 	%p13, %rs13, 0;
	and.pred  	%p14, %p12, %p13;
	@%p14 bra 	$L__BB1_6;
	setp.eq.s16 	%p15, %rs13, 2;
	selp.u32 	%r91, 1, 0, %p15;
$L__BB1_6:
	setp.ne.s32 	%p16, %r3, 0;
	add.s32 	%r20, %r89, -2;
	add.s32 	%r56, %r89, -3;
	shr.u32 	%r57, %r56, 5;
	mul.wide.u32 	%rd9, %r57, 4;
	add.s64 	%rd10, %rd1, %rd9;
	and.b32  	%r58, %r56, 31;
	shl.b32 	%r59, %r91, %r58;
	atom.global.or.b32 	%r60, [%rd10], %r59;
	cvt.u64.u32 	%rd11, %r88;
	add.s64 	%rd12, %rd11, %rd3;
	add.s64 	%rd13, %rd2, %rd12;
	ld.global.u8 	%rs18, [%rd13];
	ld.global.u8 	%rs20, [%rd13+1];
	setp.eq.s16 	%p17, %rs18, 0;
	setp.eq.s16 	%p18, %rs20, 3;
	and.pred  	%p19, %p17, %p18;
	and.pred  	%p20, %p19, %p16;
	mov.b32 	%r92, 1;
	@%p20 bra 	$L__BB1_9;
	setp.eq.s32 	%p21, %r3, 0;
	setp.eq.s16 	%p22, %rs18, 3;
	and.pred  	%p23, %p21, %p22;
	setp.eq.s16 	%p24, %rs20, 0;
	and.pred  	%p25, %p23, %p24;
	@%p25 bra 	$L__BB1_9;
	setp.eq.s16 	%p26, %rs20, 2;
	selp.u32 	%r92, 1, 0, %p26;
$L__BB1_9:
	setp.ne.s32 	%p27, %r3, 0;
	shr.u32 	%r63, %r20, 5;
	mul.wide.u32 	%rd14, %r63, 4;
	add.s64 	%rd15, %rd1, %rd14;
	and.b32  	%r64, %r20, 31;
	shl.b32 	%r65, %r92, %r64;
	atom.global.or.b32 	%r66, [%rd15], %r65;
	cvt.u64.u32 	%rd16, %r87;
	add.s64 	%rd17, %rd16, %rd3;
	add.s64 	%rd18, %rd2, %rd17;
	ld.global.u8 	%rs25, [%rd18];
	ld.global.u8 	%rs27, [%rd18+1];
	setp.eq.s16 	%p28, %rs25, 0;
	setp.eq.s16 	%p29, %rs27, 3;
	and.pred  	%p30, %p28, %p29;
	and.pred  	%p31, %p30, %p27;
	mov.b32 	%r93, 1;
	@%p31 bra 	$L__BB1_12;
	setp.eq.s32 	%p32, %r3, 0;
	setp.eq.s16 	%p33, %rs25, 3;
	and.pred  	%p34, %p32, %p33;
	setp.eq.s16 	%p35, %rs27, 0;
	and.pred  	%p36, %p34, %p35;
	@%p36 bra 	$L__BB1_12;
	setp.eq.s16 	%p37, %rs27, 2;
	selp.u32 	%r93, 1, 0, %p37;
$L__BB1_12:
	setp.ne.s32 	%p38, %r3, 0;
	add.s32 	%r69, %r20, 1;
	shr.u32 	%r70, %r69, 5;
	mul.wide.u32 	%rd19, %r70, 4;
	add.s64 	%rd20, %rd1, %rd19;
	and.b32  	%r71, %r69, 31;
	shl.b32 	%r72, %r93, %r71;
	atom.global.or.b32 	%r73, [%rd20], %r72;
	cvt.u64.u32 	%rd21, %r86;
	add.s64 	%rd22, %rd21, %rd3;
	add.s64 	%rd23, %rd2, %rd22;
	ld.global.u8 	%rs32, [%rd23];
	ld.global.u8 	%rs34, [%rd23+1];
	setp.eq.s16 	%p39, %rs32, 0;
	setp.eq.s16 	%p40, %rs34, 3;
	and.pred  	%p41, %p39, %p40;
	and.pred  	%p42, %p41, %p38;
	mov.b32 	%r94, 1;
	@%p42 bra 	$L__BB1_15;
	setp.eq.s32 	%p43, %r3, 0;
	setp.eq.s16 	%p44, %rs32, 3;
	and.pred  	%p45, %p43, %p44;
	setp.eq.s16 	%p46, %rs34, 0;
	and.pred  	%p47, %p45, %p46;
	@%p47 bra 	$L__BB1_15;
	setp.eq.s16 	%p48, %rs34, 2;
	selp.u32 	%r94, 1, 0, %p48;
$L__BB1_15:
	shr.u32 	%r75, %r89, 5;
	mul.wide.u32 	%rd24, %r75, 4;
	add.s64 	%rd25, %rd1, %rd24;
	and.b32  	%r76, %r89, 31;
	shl.b32 	%r77, %r94, %r76;
	atom.global.or.b32 	%r78, [%rd25], %r77;
	add.s32 	%r90, %r90, 4;
	add.s32 	%r89, %r89, 4;
	add.s32 	%r88, %r88, %r9;
	add.s32 	%r87, %r87, %r9;
	add.s32 	%r86, %r86, %r9;
	add.s32 	%r85, %r85, %r9;
	setp.ne.s32 	%p49, %r90, 0;
	@%p49 bra 	$L__BB1_3;
$L__BB1_16:
	setp.eq.s32 	%p50, %r5, 0;
	@%p50 bra 	$L__BB1_22;
	add.s32 	%r98, %r95, %r4;
	mul.lo.s32 	%r97, %r95, %r45;
	neg.s32 	%r96, %r5;
$L__BB1_18:
	.pragma "nounroll";
	setp.ne.s32 	%p51, %r3, 0;
	cvt.u64.u32 	%rd26, %r97;
	add.s64 	%rd27, %rd26, %rd3;
	add.s64 	%rd28, %rd2, %rd27;
	ld.global.u8 	%rs39, [%rd28];
	ld.global.u8 	%rs41, [%rd28+1];
	setp.eq.s16 	%p52, %rs39, 0;
	setp.eq.s16 	%p53, %rs41, 3;
	and.pred  	%p54, %p52, %p53;
	and.pred  	%p55, %p54, %p51;
	mov.b32 	%r99, 1;
	@%p55 bra 	$L__BB1_21;
	setp.eq.s32 	%p56, %r3, 0;
	setp.eq.s16 	%p57, %rs39, 3;
	and.pred  	%p58, %p56, %p57;
	setp.eq.s16 	%p59, %rs41, 0;
	and.pred  	%p60, %p58, %p59;
	@%p60 bra 	$L__BB1_21;
	setp.eq.s16 	%p61, %rs41, 2;
	selp.u32 	%r99, 1, 0, %p61;
$L__BB1_21:
	shr.u32 	%r81, %r98, 5;
	mul.wide.u32 	%rd29, %r81, 4;
	add.s64 	%rd30, %rd1, %rd29;
	and.b32  	%r82, %r98, 31;
	shl.b32 	%r83, %r99, %r82;
	atom.global.or.b32 	%r84, [%rd30], %r83;
	add.s32 	%r98, %r98, 1;
	add.s32 	%r97, %r97, %r45;
	add.s32 	%r96, %r96, 1;
	setp.ne.s32 	%p62, %r96, 0;
	@%p62 bra 	$L__BB1_18;
$L__BB1_22:
	ret;

}
	// .globl	_Z21cuda_faulty_fault_simP4GatejPhjj
.visible .entry _Z21cuda_faulty_fault_simP4GatejPhjj(
	.param .u64 .ptr .align 1 _Z21cuda_faulty_fault_simP4GatejPhjj_param_0,
	.param .u32 _Z21cuda_faulty_fault_simP4GatejPhjj_param_1,
	.param .u64 .ptr .align 1 _Z21cuda_faulty_fault_simP4GatejPhjj_param_2,
	.param .u32 _Z21cuda_faulty_fault_simP4GatejPhjj_param_3,
	.param .u32 _Z21cuda_faulty_fault_simP4GatejPhjj_param_4
)
{
	.reg .pred 	%p<10>;
	.reg .b16 	%rs<11>;
	.reg .b32 	%r<39>;
	.reg .b64 	%rd<85>;

	ld.param.u64 	%rd10, [_Z21cuda_faulty_fault_simP4GatejPhjj_param_0];
	ld.param.u32 	%r9, [_Z21cuda_faulty_fault_simP4GatejPhjj_param_1];
	ld.param.u64 	%rd9, [_Z21cuda_faulty_fault_simP4GatejPhjj_param_2];
	ld.param.u32 	%r10, [_Z21cuda_faulty_fault_simP4GatejPhjj_param_3];
	ld.param.u32 	%r11, [_Z21cuda_faulty_fault_simP4GatejPhjj_param_4];
	cvta.to.global.u64 	%rd1, %rd10;
	mov.u32 	%r12, %ctaid.x;
	shl.b32 	%r13, %r12, 9;
	mov.u32 	%r14, %tid.x;
	add.s32 	%r1, %r13, %r14;
	setp.ge.u32 	%p1, %r1, %r11;
	@%p1 bra 	$L__BB2_13;
	cvta.to.global.u64 	%rd11, %rd9;
	mul.lo.s32 	%r15, %r10, %r1;
	cvt.u64.u32 	%rd12, %r15;
	add.s64 	%rd2, %rd11, %rd12;
	setp.eq.s32 	%p2, %r9, 0;
	@%p2 bra 	$L__BB2_12;
	setp.eq.s32 	%p3, %r9, 1;
	mov.b32 	%r38, 0;
	@%p3 bra 	$L__BB2_9;
	and.b32  	%r38, %r9, -2;
	neg.s32 	%r37, %r38;
	add.s64 	%rd84, %rd1, 12;
	mov.b32 	%r36, 0;
	mov.u64 	%rd27, gate_eval_lut;
$L__BB2_4:
	cvt.u64.u32 	%rd13, %r36;
	add.s64 	%rd5, %rd2, %rd13;
	ld.global.s8 	%rs1, [%rd5+1];
	setp.lt.s16 	%p4, %rs1, 0;
	@%p4 bra 	$L__BB2_6;
	ld.global.u32 	%r18, [%rd84+-8];
	shl.b32 	%r19, %r18, 1;
	cvt.u64.u32 	%rd14, %r19;
	add.s64 	%rd15, %rd2, %rd14;
	ld.global.u32 	%r20, [%rd84+-4];
	shl.b32 	%r21, %r20, 1;
	cvt.u64.u32 	%rd16, %r21;
	add.s64 	%rd17, %rd2, %rd16;
	ld.global.u8 	%rd18, [%rd17];
	ld.global.u8 	%rd19, [%rd17+1];
	ld.global.u8 	%r22, [%rd84+-12];
	mul.wide.u32 	%rd20, %r22, 16;
	ld.global.u8 	%rd21, [%rd15];
	shl.b64 	%rd22, %rd21, 2;
	and.b64  	%rd23, %rd22, 508;
	and.b64  	%rd24, %rd18, 127;
	or.b64  	%rd25, %rd23, %rd24;
	or.b64  	%rd26, %rd25, %rd20;
	add.s64 	%rd28, %rd27, %rd26;
	ld.const.u8 	%rs2, [%rd28];
	ld.global.u8 	%rd29, [%rd15+1];
	shl.b64 	%rd30, %rd29, 2;
	and.b64  	%rd31, %rd30, 508;
	and.b64  	%rd32, %rd19, 127;
	or.b64  	%rd33, %rd31, %rd32;
	or.b64  	%rd34, %rd33, %rd20;
	add.s64 	%rd35, %rd27, %rd34;
	ld.const.u8 	%rs3, [%rd35];
	st.global.u8 	[%rd5], %rs2;
	st.global.u8 	[%rd5+1], %rs3;
$L__BB2_6:
	ld.global.s8 	%rs4, [%rd5+3];
	setp.lt.s16 	%p5, %rs4, 0;
	@%p5 bra 	$L__BB2_8;
	ld.global.u32 	%r23, [%rd84+4];
	shl.b32 	%r24, %r23, 1;
	cvt.u64.u32 	%rd36, %r24;
	add.s64 	%rd37, %rd2, %rd36;
	ld.global.u32 	%r25, [%rd84+8];
	shl.b32 	%r26, %r25, 1;
	cvt.u64.u32 	%rd38, %r26;
	add.s64 	%rd39, %rd2, %rd38;
	ld.global.u8 	%rd40, [%rd39];
	ld.global.u8 	%rd41, [%rd39+1];
	ld.global.u8 	%r27, [%rd84];
	mul.wide.u32 	%rd42, %r27, 16;
	ld.global.u8 	%rd43, [%rd37];
	shl.b64 	%rd44, %rd43, 2;
	and.b64  	%rd45, %rd44, 508;
	and.b64  	%rd46, %rd40, 127;
	or.b64  	%rd47, %rd45, %rd46;
	or.b64  	%rd48, %rd47, %rd42;
	add.s64 	%rd50, %rd27, %rd48;
	ld.const.u8 	%rs5, [%rd50];
	ld.global.u8 	%rd51, [%rd37+1];
	shl.b64 	%rd52, %rd51, 2;
	and.b64  	%rd53, %rd52, 508;
	and.b64  	%rd54, %rd41, 127;
	or.b64  	%rd55, %rd53, %rd54;
	or.b64  	%rd56, %rd55, %rd42;
	add.s64 	%rd57, %rd27, %rd56;
	ld.const.u8 	%rs6, [%rd57];
	st.global.u8 	[%rd5+2], %rs5;
	st.global.u8 	[%rd5+3], %rs6;
$L__BB2_8:
	add.s32 	%r37, %r37, 2;
	add.s32 	%r36, %r36, 4;
	add.s64 	%rd84, %rd84, 24;
	setp.ne.s32 	%p6, %r37, 0;
	@%p6 bra 	$L__BB2_4;
$L__BB2_9:
	and.b32  	%r28, %r9, 1;
	setp.eq.b32 	%p7, %r28, 1;
	not.pred 	%p8, %p7;
	@%p8 bra 	$L__BB2_12;
	mul.wide.u32 	%rd58, %r38, 12;
	add.s64 	%rd7, %rd1, %rd58;
	shl.b32 	%r29, %r38, 1;
	cvt.u64.u32 	%rd59, %r29;
	add.s64 	%rd8, %rd2, %rd59;
	ld.global.s8 	%rs7, [%rd8+1];
	setp.lt.s16 	%p9, %rs7, 0;
	@%p9 bra 	$L__BB2_12;
	ld.global.u32 	%r30, [%rd7+4];
	shl.b32 	%r31, %r30, 1;
	cvt.u64.u32 	%rd60, %r31;
	add.s64 	%rd61, %rd2, %rd60;
	ld.global.u32 	%r32, [%rd7+8];
	shl.b32 	%r33, %r32, 1;
	cvt.u64.u32 	%rd62, %r33;
	add.s64 	%rd63, %rd2, %rd62;
	ld.global.u8 	%rd64, [%rd63];
	ld.global.u8 	%rd65, [%rd63+1];
	ld.global.u8 	%r34, [%rd7];
	mul.wide.u32 	%rd66, %r34, 16;
	ld.global.u8 	%rd67, [%rd61];
	shl.b64 	%rd68, %rd67, 2;
	and.b64  	%rd69, %rd68, 508;
	and.b64  	%rd70, %rd64, 127;
	or.b64  	%rd71, %rd69, %rd70;
	or.b64  	%rd72, %rd71, %rd66;
	mov.u64 	%rd73, gate_eval_lut;
	add.s64 	%rd74, %rd73, %rd72;
	ld.const.u8 	%rs8, [%rd74];
	ld.global.u8 	%rd75, [%rd61+1];
	shl.b64 	%rd76, %rd75, 2;
	and.b64  	%rd77, %rd76, 508;
	and.b64  	%rd78, %rd65, 127;
	or.b64  	%rd79, %rd77, %rd78;
	or.b64  	%rd80, %rd79, %rd66;
	add.s64 	%rd81, %rd73, %rd80;
	ld.const.u8 	%rs9, [%rd81];
	st.global.u8 	[%rd8], %rs8;
	st.global.u8 	[%rd8+1], %rs9;
$L__BB2_12:
	add.s32 	%r35, %r10, -1;
	cvt.u64.u32 	%rd82, %r35;
	add.s64 	%rd83, %rd2, %rd82;
	mov.b16 	%rs10, 0;
	st.global.u8 	[%rd83], %rs10;
$L__BB2_13:
	ret;

}


// ===== COMPILED SASS (sm_100) =====

	.target	sm_100

	.elftype	@"ET_EXEC"


//--------------------- .note.nv.tkinfo           --------------------------
	.section	.note.nv.tkinfo,"",@"SHT_NOTE"
	.sectionflags	@"SHF_NOTE_NV_TKINFO"
	.tkinfo
        /*0018*/ 	.word	0x00000002
        /*0030*/ 	.string	""
        /*0030*/ 	.string	"ptxas"
        /*0030*/ 	.string	"Cuda compilation tools, release 13.0, V13.0.88"
        /*0030*/ 	.string	"Build cuda_13.0.r13.0/compiler.36424714_0"
        /*0030*/ 	.string	"-arch sm_100 -m 64 "



//--------------------- .note.nv.cuinfo           --------------------------
	.section	.note.nv.cuinfo,"",@"SHT_NOTE"
	.sectionflags	@"SHF_NOTE_NV_CUINFO"
        /*0018*/ 	.short	0x0002
        /*001a*/ 	.short	0x0064
        /*001c*/ 	.short	0x0082
	.zero		2


//--------------------- .nv.info                  --------------------------
	.section	.nv.info,"",@"SHT_CUDA_INFO"
	.align	4


	//----- nvinfo : EIATTR_REGCOUNT
	.align		4
        /*0000*/ 	.byte	0x04, 0x2f
        /*0002*/ 	.short	(.L_2 - .L_1)
	.align		4
.L_1:
        /*0004*/ 	.word	index@(_Z25cuda_fault_free_fault_simP4GatejPhjj)
        /*0008*/ 	.word	0x00000017


	//----- nvinfo : EIATTR_FRAME_SIZE
	.align		4
.L_2:
        /*000c*/ 	.byte	0x04, 0x11
        /*000e*/ 	.short	(.L_4 - .L_3)
	.align		4
.L_3:
        /*0010*/ 	.word	index@(_Z25cuda_fault_free_fault_simP4GatejPhjj)
        /*0014*/ 	.word	0x00000000


	//----- nvinfo : EIATTR_REGCOUNT
	.align		4
.L_4:
        /*0018*/ 	.byte	0x04, 0x2f
        /*001a*/ 	.short	(.L_6 - .L_5)
	.align		4
.L_5:
        /*001c*/ 	.word	index@(_Z28cuda_check_fault_activationsP4GatePhjjS1_j)
        /*0020*/ 	.word	0x00000016


	//----- nvinfo : EIATTR_FRAME_SIZE
	.align		4
.L_6:
        /*0024*/ 	.byte	0x04, 0x11
        /*0026*/ 	.short	(.L_8 - .L_7)
	.align		4
.L_7:
        /*0028*/ 	.word	index@(_Z28cuda_check_fault_activationsP4GatePhjjS1_j)
        /*002c*/ 	.word	0x00000000


	//----- nvinfo : EIATTR_REGCOUNT
	.align		4
.L_8:
        /*0030*/ 	.byte	0x04, 0x2f
        /*0032*/ 	.short	(.L_10 - .L_9)
	.align		4
.L_9:
        /*0034*/ 	.word	index@(_Z21cuda_faulty_fault_simP4GatejPhjj)
        /*0038*/ 	.word	0x00000013


	//----- nvinfo : EIATTR_FRAME_SIZE
	.align		4
.L_10:
        /*003c*/ 	.byte	0x04, 0x11
        /*003e*/ 	.short	(.L_12 - .L_11)
	.align		4
.L_11:
        /*0040*/ 	.word	index@(_Z21cuda_faulty_fault_simP4GatejPhjj)
        /*0044*/ 	.word	0x00000000


	//----- nvinfo : EIATTR_MIN_STACK_SIZE
	.align		4
.L_12:
        /*0048*/ 	.byte	0x04, 0x12
        /*004a*/ 	.short	(.L_14 - .L_13)
	.align		4
.L_13:
        /*004c*/ 	.word	index@(_Z21cuda_faulty_fault_simP4GatejPhjj)
        /*0050*/ 	.word	0x00000000


	//----- nvinfo : EIATTR_MIN_STACK_SIZE
	.align		4
.L_14:
        /*0054*/ 	.byte	0x04, 0x12
        /*0056*/ 	.short	(.L_16 - .L_15)
	.align		4
.L_15:
        /*0058*/ 	.word	index@(_Z28cuda_check_fault_activationsP4GatePhjjS1_j)
        /*005c*/ 	.word	0x00000000


	//----- nvinfo : EIATTR_MIN_STACK_SIZE
	.align		4
.L_16:
        /*0060*/ 	.byte	0x04, 0x12
        /*0062*/ 	.short	(.L_18 - .L_17)
	.align		4
.L_17:
        /*0064*/ 	.word	index@(_Z25cuda_fault_free_fault_simP4GatejPhjj)
        /*0068*/ 	.word	0x00000000
.L_18:


//--------------------- .nv.compat                --------------------------
	.section	.nv.compat,"",@"SHT_CUDA_COMPAT_INFO"
	.align	4
        /*0000*/ 	.byte	0x02, 0x09, 0x00, 0x00, 0x02, 0x02, 0x01, 0x00, 0x02, 0x05, 0x05, 0x00, 0x03, 0x07, 0x01, 0x01
        /*0010*/ 	.byte	0x02, 0x03, 0x00, 0x00, 0x02, 0x06, 0x01, 0x00, 0x04, 0x0b, 0x08, 0x00, 0x09, 0x00, 0x00, 0x00
        /*0020*/ 	.byte	0x00, 0x00, 0x00, 0x00


//--------------------- .nv.info._Z21cuda_faulty_fault_simP4GatejPhjj --------------------------
	.section	.nv.info._Z21cuda_faulty_fault_simP4GatejPhjj,"",@"SHT_CUDA_INFO"
	.sectionflags	@""
	.align	4


	//----- nvinfo : EIATTR_CUDA_API_VERSION
	.align		4
        /*0000*/ 	.byte	0x04, 0x37
        /*0002*/ 	.short	(.L_20 - .L_19)
.L_19:
        /*0004*/ 	.word	0x00000082


	//----- nvinfo : EIATTR_KPARAM_INFO
	.align		4
.L_20:
        /*0008*/ 	.byte	0x04, 0x17
        /*000a*/ 	.short	(.L_22 - .L_21)
.L_21:
        /*000c*/ 	.word	0x00000000
        /*0010*/ 	.short	0x0004
        /*0012*/ 	.short	0x001c
        /*0014*/ 	.byte	0x00, 0xf0, 0x11, 0x00


	//----- nvinfo : EIATTR_KPARAM_INFO
	.align		4
.L_22:
        /*0018*/ 	.byte	0x04, 0x17
        /*001a*/ 	.short	(.L_24 - .L_23)
.L_23:
        /*001c*/ 	.word	0x00000000
        /*0020*/ 	.short	0x0003
        /*0022*/ 	.short	0x0018
        /*0024*/ 	.byte	0x00, 0xf0, 0x11, 0x00


	//----- nvinfo : EIATTR_KPARAM_INFO
	.align		4
.L_24:
        /*0028*/ 	.byte	0x04, 0x17
        /*002a*/ 	.short	(.L_26 - .L_25)
.L_25:
        /*002c*/ 	.word	0x00000000
        /*0030*/ 	.short	0x0002
        /*0032*/ 	.short	0x0010
        /*0034*/ 	.byte	0x00, 0xf5, 0x21, 0x00


	//----- nvinfo : EIATTR_KPARAM_INFO
	.align		4
.L_26:
        /*0038*/ 	.byte	0x04, 0x17
        /*003a*/ 	.short	(.L_28 - .L_27)
.L_27:
        /*003c*/ 	.word	0x00000000
        /*0040*/ 	.short	0x0001
        /*0042*/ 	.short	0x0008
        /*0044*/ 	.byte	0x00, 0xf0, 0x11, 0x00


	//----- nvinfo : EIATTR_KPARAM_INFO
	.align		4
.L_28:
        /*0048*/ 	.byte	0x04, 0x17
        /*004a*/ 	.short	(.L_30 - .L_29)
.L_29:
        /*004c*/ 	.word	0x00000000
        /*0050*/ 	.short	0x0000
        /*0052*/ 	.short	0x0000
        /*0054*/ 	.byte	0x00, 0xf5, 0x21, 0x00


	//----- nvinfo : EIATTR_SPARSE_MMA_MASK
	.align		4
.L_30:
        /*0058*/ 	.byte	0x03, 0x50
        /*005a*/ 	.short	0x0000


	//----- nvinfo : EIATTR_MAXREG_COUNT
	.align		4
        /*005c*/ 	.byte	0x03, 0x1b
        /*005e*/ 	.short	0x00ff


	//----- nvinfo : EIATTR_MERCURY_ISA_VERSION
	.align		4
        /*0060*/ 	.byte	0x03, 0x5f
        /*0062*/ 	.short	0x0101


	//----- nvinfo : EIATTR_VRC_CTA_INIT_COUNT
	.align		4
        /*0064*/ 	.byte	0x02, 0x4a
	.zero		1
	.zero		1


	//----- nvinfo : EIATTR_EXIT_INSTR_OFFSETS
	.align		4
        /*0068*/ 	.byte	0x04, 0x1c
        /*006a*/ 	.short	(.L_32 - .L_31)


	//   ....[0]....
.L_31:
        /*006c*/ 	.word	0x00000060


	//   ....[1]....
        /*0070*/ 	.word	0x00000890


	//----- nvinfo : EIATTR_CRS_STACK_SIZE
	.align		4
.L_32:
        /*0074*/ 	.byte	0x04, 0x1e
        /*0076*/ 	.short	(.L_34 - .L_33)
.L_33:
        /*0078*/ 	.word	0x00000000


	//----- nvinfo : EIATTR_CBANK_PARAM_SIZE
	.align		4
.L_34:
        /*007c*/ 	.byte	0x03, 0x19
        /*007e*/ 	.short	0x0020


	//----- nvinfo : EIATTR_PARAM_CBANK
	.align		4
        /*0080*/ 	.byte	0x04, 0x0a
        /*0082*/ 	.short	(.L_36 - .L_35)
	.align		4
.L_35:
        /*0084*/ 	.word	index@(.nv.constant0._Z21cuda_faulty_fault_simP4GatejPhjj)
        /*0088*/ 	.short	0x0380
        /*008a*/ 	.short	0x0020


	//----- nvinfo : EIATTR_SW_WAR
	.align		4
.L_36:
        /*008c*/ 	.byte	0x04, 0x36
        /*008e*/ 	.short	(.L_38 - .L_37)
.L_37:
        /*0090*/ 	.word	0x00000008
.L_38:


//--------------------- .nv.info._Z28cuda_check_fault_activationsP4GatePhjjS1_j --------------------------
	.section	.nv.info._Z28cuda_check_fault_activationsP4GatePhjjS1_j,"",@"SHT_CUDA_INFO"
	.sectionflags	@""
	.align	4


	//----- nvinfo : EIATTR_CUDA_API_VERSION
	.align		4
        /*0000*/ 	.byte	0x04, 0x37
        /*0002*/ 	.short	(.L_40 - .L_39)
.L_39:
        /*0004*/ 	.word	0x00000082


	//----- nvinfo : EIATTR_KPARAM_INFO
	.align		4
.L_40:
        /*0008*/ 	.byte	0x04, 0x17
        /*000a*/ 	.short	(.L_42 - .L_41)
.L_41:
        /*000c*/ 	.word	0x00000000
        /*0010*/ 	.short	0x0005
        /*0012*/ 	.short	0x0020
        /*0014*/ 	.byte	0x00, 0xf0, 0x11, 0x00


	//----- nvinfo : EIATTR_KPARAM_INFO
	.align		4
.L_42:
        /*0018*/ 	.byte	0x04, 0x17
        /*001a*/ 	.short	(.L_44 - .L_43)
.L_43:
        /*001c*/ 	.word	0x00000000
        /*0020*/ 	.short	0x0004
        /*0022*/ 	.short	0x0018
        /*0024*/ 	.byte	0x00, 0xf5, 0x21, 0x00


	//----- nvinfo : EIATTR_KPARAM_INFO
	.align		4
.L_44:
        /*0028*/ 	.byte	0x04, 0x17
        /*002a*/ 	.short	(.L_46 - .L_45)
.L_45:
        /*002c*/ 	.word	0x00000000
        /*0030*/ 	.short	0x0003
        /*0032*/ 	.short	0x0014
        /*0034*/ 	.byte	0x00, 0xf0, 0x11, 0x00


	//----- nvinfo : EIATTR_KPARAM_INFO
	.align		4
.L_46:
        /*0038*/ 	.byte	0x04, 0x17
        /*003a*/ 	.short	(.L_48 - .L_47)
.L_47:
        /*003c*/ 	.word	0x00000000
        /*0040*/ 	.short	0x0002
        /*0042*/ 	.short	0x0010
        /*0044*/ 	.byte	0x00, 0xf0, 0x11, 0x00


	//----- nvinfo : EIATTR_KPARAM_INFO
	.align		4
.L_48:
        /*0048*/ 	.byte	0x04, 0x17
        /*004a*/ 	.short	(.L_50 - .L_49)
.L_49:
        /*004c*/ 	.word	0x00000000
        /*0050*/ 	.short	0x0001
        /*0052*/ 	.short	0x0008
        /*0054*/ 	.byte	0x00, 0xf5, 0x21, 0x00


	//----- nvinfo : EIATTR_KPARAM_INFO
	.align		4
.L_50:
        /*0058*/ 	.byte	0x04, 0x17
        /*005a*/ 	.short	(.L_52 - .L_51)
.L_51:
        /*005c*/ 	.word	0x00000000
        /*0060*/ 	.short	0x0000
        /*0062*/ 	.short	0x0000
        /*0064*/ 	.byte	0x00, 0xf5, 0x21, 0x00


	//----- nvinfo : EIATTR_SPARSE_MMA_MASK
	.align		4
.L_52:
        /*0068*/ 	.byte	0x03, 0x50
        /*006a*/ 	.short	0x0000


	//----- nvinfo : EIATTR_MAXREG_COUNT
	.align		4
        /*006c*/ 	.byte	0x03, 0x1b
        /*006e*/ 	.short	0x00ff


	//----- nvinfo : EIATTR_MERCURY_ISA_VERSION
	.align		4
        /*0070*/ 	.byte	0x03, 0x5f
        /*0072*/ 	.short	0x0101


	//----- nvinfo : EIATTR_VRC_CTA_INIT_COUNT
	.align		4
        /*0074*/ 	.byte	0x02, 0x4a
	.zero		1
	.zero		1


	//----- nvinfo : EIATTR_EXIT_INSTR_OFFSETS
	.align		4
        /*0078*/ 	.byte	0x04, 0x1c
        /*007a*/ 	.short	(.L_54 - .L_53)


	//   ....[0]....
.L_53:
        /*007c*/ 	.word	0x00000080


	//   ....[1]....
        /*0080*/ 	.word	0x000006f0


	//   ....[2]....
        /*0084*/ 	.word	0x000008e0


	//----- nvinfo : EIATTR_CBANK_PARAM_SIZE
	.align		4
.L_54:
        /*0088*/ 	.byte	0x03, 0x19
        /*008a*/ 	.short	0x0024


	//----- nvinfo : EIATTR_PARAM_CBANK
	.align		4
        /*008c*/ 	.byte	0x04, 0x0a
        /*008e*/ 	.short	(.L_56 - .L_55)
	.align		4
.L_55:
        /*0090*/ 	.word	index@(.nv.constant0._Z28cuda_check_fault_activationsP4GatePhjjS1_j)
        /*0094*/ 	.short	0x0380
        /*0096*/ 	.short	0x0024


	//----- nvinfo : EIATTR_SW_WAR
	.align		4
.L_56:
        /*0098*/ 	.byte	0x04, 0x36
        /*009a*/ 	.short	(.L_58 - .L_57)
.L_57:
        /*009c*/ 	.word	0x00000008
.L_58:


//--------------------- .nv.info._Z25cuda_fault_free_fault_simP4GatejPhjj --------------------------
	.section	.nv.info._Z25cuda_fault_free_fault_simP4GatejPhjj,"",@"SHT_CUDA_INFO"
	.sectionflags	@""
	.align	4


	//----- nvinfo : EIATTR_CUDA_API_VERSION
	.align		4
        /*0000*/ 	.byte	0x04, 0x37
        /*0002*/ 	.short	(.L_60 - .L_59)
.L_59:
        /*0004*/ 	.word	0x00000082


	//----- nvinfo : EIATTR_KPARAM_INFO
	.align		4
.L_60:
        /*0008*/ 	.byte	0x04, 0x17
        /*000a*/ 	.short	(.L_62 - .L_61)
.L_61:
        /*000c*/ 	.word	0x00000000
        /*0010*/ 	.short	0x0004
        /*0012*/ 	.short	0x001c
        /*0014*/ 	.byte	0x00, 0xf0, 0x11, 0x00


	//----- nvinfo : EIATTR_KPARAM_INFO
	.align		4
.L_62:
        /*0018*/ 	.byte	0x04, 0x17
        /*001a*/ 	.short	(.L_64 - .L_63)
.L_63:
        /*001c*/ 	.word	0x00000000
        /*0020*/ 	.short	0x0003
        /*0022*/ 	.short	0x0018
        /*0024*/ 	.byte	0x00, 0xf0, 0x11, 0x00


	//----- nvinfo : EIATTR_KPARAM_INFO
	.align		4
.L_64:
        /*0028*/ 	.byte	0x04, 0x17
        /*002a*/ 	.short	(.L_66 - .L_65)
.L_65:
        /*002c*/ 	.word	0x00000000
        /*0030*/ 	.short	0x0002
        /*0032*/ 	.short	0x0010
        /*0034*/ 	.byte	0x00, 0xf5, 0x21, 0x00


	//----- nvinfo : EIATTR_KPARAM_INFO
	.align		4
.L_66:
        /*0038*/ 	.byte	0x04, 0x17
        /*003a*/ 	.short	(.L_68 - .L_67)
.L_67:
        /*003c*/ 	.word	0x00000000
        /*0040*/ 	.short	0x0001
        /*0042*/ 	.short	0x0008
        /*0044*/ 	.byte	0x00, 0xf0, 0x11, 0x00


	//----- nvinfo : EIATTR_KPARAM_INFO
	.align		4
.L_68:
        /*0048*/ 	.byte	0x04, 0x17
        /*004a*/ 	.short	(.L_70 - .L_69)
.L_69:
        /*004c*/ 	.word	0x00000000
        /*0050*/ 	.short	0x0000
        /*0052*/ 	.short	0x0000
        /*0054*/ 	.byte	0x00, 0xf5, 0x21, 0x00


	//----- nvinfo : EIATTR_SPARSE_MMA_MASK
	.align		4
.L_70:
        /*0058*/ 	.byte	0x03, 0x50
        /*005a*/ 	.short	0x0000


	//----- nvinfo : EIATTR_MAXREG_COUNT
	.align		4
        /*005c*/ 	.byte	0x03, 0x1b
        /*005e*/ 	.short	0x00ff


	//----- nvinfo : EIATTR_MERCURY_ISA_VERSION
	.align		4
        /*0060*/ 	.byte	0x03, 0x5f
        /*0062*/ 	.short	0x0101


	//----- nvinfo : EIATTR_VRC_CTA_INIT_COUNT
	.align		4
        /*0064*/ 	.byte	0x02, 0x4a
	.zero		1
	.zero		1


	//----- nvinfo : EIATTR_EXIT_INSTR_OFFSETS
	.align		4
        /*0068*/ 	.byte	0x04, 0x1c
        /*006a*/ 	.short	(.L_72 - .L_71)


	//   ....[0]....
.L_71:
        /*006c*/ 	.word	0x00000060


	//   ....[1]....
        /*0070*/ 	.word	0x000000c0


	//   ....[2]....
        /*0074*/ 	.word	0x00000550


	//   ....[3]....
        /*0078*/ 	.word	0x00000720


	//----- nvinfo : EIATTR_CBANK_PARAM_SIZE
	.align		4
.L_72:
        /*007c*/ 	.byte	0x03, 0x19
        /*007e*/ 	.short	0x0020


	//----- nvinfo : EIATTR_PARAM_CBANK
	.align		4
        /*0080*/ 	.byte	0x04, 0x0a
        /*0082*/ 	.short	(.L_74 - .L_73)
	.align		4
.L_73:
        /*0084*/ 	.word	index@(.nv.constant0._Z25cuda_fault_free_fault_simP4GatejPhjj)
        /*0088*/ 	.short	0x0380
        /*008a*/ 	.short	0x0020


	//----- nvinfo : EIATTR_SW_WAR
	.align		4
.L_74:
        /*008c*/ 	.byte	0x04, 0x36
        /*008e*/ 	.short	(.L_76 - .L_75)
.L_75:
        /*0090*/ 	.word	0x00000008
.L_76:


//--------------------- .nv.callgraph             --------------------------
	.section	.nv.callgraph,"",@"SHT_CUDA_CALLGRAPH"
	.align	4
	.sectionentsize	8
	.align		4
        /*0000*/ 	.word	0x00000000
	.align		4
        /*0004*/ 	.word	0xffffffff
	.align		4
        /*0008*/ 	.word	0x00000000
	.align		4
        /*000c*/ 	.word	0xfffffffe
	.align		4
        /*0010*/ 	.word	0x00000000
	.align		4
        /*0014*/ 	.word	0xfffffffd
	.align		4
        /*0018*/ 	.word	0x00000000
	.align		4
        /*001c*/ 	.word	0xfffffffc


//--------------------- .nv.constant3             --------------------------
	.section	.nv.constant3,"a",@progbits
.nv.constant3:
	.type		gate_eval_lut,@object
	.size		gate_eval_lut,(.L_0 - gate_eval_lut)
gate_eval_lut:
        /*0000*/ 	.byte	0x00, 0x00, 0x00, 0x00, 0x00, 0x01, 0x01, 0x01, 0x00, 0x01, 0x02, 0x02, 0x00, 0x01, 0x02, 0x03
        /*0010*/ 	.byte	0x03, 0x03, 0x03, 0x03, 0x03, 0x01, 0x01, 0x01, 0x03, 0x01, 0x02, 0x02, 0x03, 0x01, 0x02, 0x00
        /*0020*/ 	.byte	0x00, 0x01, 0x02, 0x03, 0x01, 0x01, 0x01, 0x03, 0x02, 0x01, 0x02, 0x03, 0x03, 0x03, 0x03, 0x03
        /*0030*/ 	.byte	0x03, 0x01, 0x02, 0x00, 0x01, 0x01, 0x01, 0x00, 0x02, 0x01, 0x02, 0x00, 0x00, 0x00, 0x00, 0x00
        /*0040*/ 	.byte	0x00, 0x00, 0x00, 0x00, 0x01, 0x01, 0x01, 0x01, 0x02, 0x02, 0x02, 0x02, 0x03, 0x03, 0x03, 0x03
        /*0050*/ 	.byte	0x03, 0x03, 0x03, 0x03, 0x01, 0x01, 0x01, 0x01, 0x02, 0x02, 0x02, 0x02, 0x00, 0x00, 0x00, 0x00
        /*0060*/ 	.byte	0x00, 0x01, 0x02, 0x03, 0x01, 0x01, 0x01, 0x01, 0x02, 0x01, 0x02, 0x02, 0x03, 0x01, 0x02, 0x00
        /*0070*/ 	.byte	0x03, 0x01, 0x02, 0x00, 0x01, 0x01, 0x01, 0x01, 0x02, 0x01, 0x02, 0x02, 0x00, 0x01, 0x02, 0x03
.L_0:


//--------------------- .text._Z21cuda_faulty_fault_simP4GatejPhjj --------------------------
	.section	.text._Z21cuda_faulty_fault_simP4GatejPhjj,"ax",@progbits
	.align	128
        .global         _Z21cuda_faulty_fault_simP4GatejPhjj
        .type           _Z21cuda_faulty_fault_simP4GatejPhjj,@function
        .size           _Z21cuda_faulty_fault_simP4GatejPhjj,(.L_x_16 - _Z21cuda_faulty_fault_simP4GatejPhjj)
        .other          _Z21cuda_faulty_fault_simP4GatejPhjj,@"STO_CUDA_ENTRY STV_DEFAULT"
_Z21cuda_faulty_fault_simP4GatejPhjj:
.text._Z21cuda_faulty_fault_simP4GatejPhjj:
[----:B------:R-:W-:Y:S01]  /*0000*/  LDC R1, c[0x0][0x37c] ;  /* 0x0000df00ff017b82 */ /* 0x000fe20000000800 */
[----:B------:R-:W0:Y:S01]  /*0010*/  S2R R0, SR_CTAID.X ;  /* 0x0000000000007919 */ /* 0x000e220000002500 */
[----:B------:R-:W1:Y:S01]  /*0020*/  LDCU UR4, c[0x0][0x39c] ;  /* 0x00007380ff0477ac */ /* 0x000e620008000800 */
[----:B------:R-:W0:Y:S02]  /*0030*/  S2R R3, SR_TID.X ;  /* 0x0000000000037919 */ /* 0x000e240000002100 */
[----:B0-----:R-:W-:-:S05]  /*0040*/  IMAD R0, R0, 0x200, R3 ;  /* 0x0000020000007824 */ /* 0x001fca00078e0203 */
[----:B-1----:R-:W-:-:S13]  /*0050*/  ISETP.GE.U32.AND P0, PT, R0, UR4, PT ;  /* 0x0000000400007c0c */ /* 0x002fda000bf06070 */
[----:B------:R-:W-:Y:S05]  /*0060*/  @P0 EXIT ;  /* 0x000000000000094d */ /* 0x000fea0003800000 */
[----:B------:R-:W0:Y:S01]  /*0070*/  LDC.64 R2, c[0x0][0x390] ;  /* 0x0000e400ff027b82 */ /* 0x000e220000000a00 */
[----:B------:R-:W1:Y:S01]  /*0080*/  LDCU UR4, c[0x0][0x388] ;  /* 0x00007100ff0477ac */ /* 0x000e620008000800 */
[----:B------:R-:W2:Y:S01]  /*0090*/  LDCU UR5, c[0x0][0x398] ;  /* 0x00007300ff0577ac */ /* 0x000ea20008000800 */
[----:B------:R-:W3:Y:S01]  /*00a0*/  LDCU.64 UR8, c[0x0][0x358] ;  /* 0x00006b00ff0877ac */ /* 0x000ee20008000a00 */
[----:B-1----:R-:W-:Y:S01]  /*00b0*/  UISETP.NE.AND UP0, UPT, UR4, URZ, UPT ;  /* 0x000000ff0400728c */ /* 0x002fe2000bf05270 */
[----:B--2---:R-:W-:-:S05]  /*00c0*/  IMAD R5, R0, UR5, RZ ;  /* 0x0000000500057c24 */ /* 0x004fca000f8e02ff */
[----:B0-----:R-:W-:-:S05]  /*00d0*/  IADD3 R2, P0, PT, R5, R2, RZ ;  /* 0x0000000205027210 */ /* 0x001fca0007f1e0ff */
[----:B------:R-:W-:Y:S01]  /*00e0*/  IMAD.X R0, RZ, RZ, R3, P0 ;  /* 0x000000ffff007224 */ /* 0x000fe200000e0603 */
[----:B---3--:R-:W-:Y:S07]  /*00f0*/  BRA.U !UP0, `(.L_x_0) ;  /* 0x0000000508d07547 */ /* 0x008fee000b800000 */
[----:B------:R-:W-:Y:S01]  /*0100*/  UISETP.NE.AND UP0, UPT, UR4, 0x1, UPT ;  /* 0x000000010400788c */ /* 0x000fe2000bf05270 */
[----:B------:R-:W-:-:S08]  /*0110*/  IMAD.MOV.U32 R3, RZ, RZ, RZ ;  /* 0x000000ffff037224 */ /* 0x000fd000078e00ff */
[----:B------:R-:W-:Y:S05]  /*0120*/  BRA.U !UP0, `(.L_x_1) ;  /* 0x0000000508307547 */ /* 0x000fea000b800000 */
[----:B------:R-:W0:Y:S01]  /*0130*/  LDCU.64 UR6, c[0x0][0x380] ;  /* 0x00007000ff0677ac */ /* 0x000e220008000a00 */
[----:B------:R-:W-:-:S06]  /*0140*/  ULOP3.LUT UR4, UR4, 0xfffffffe, URZ, 0xc0, !UPT ;  /* 0xfffffffe04047892 */ /* 0x000fcc000f8ec0ff */
[----:B------:R-:W-:Y:S01]  /*0150*/  IMAD.U32 R3, RZ, RZ, UR4 ;  /* 0x00000004ff037e24 */ /* 0x000fe2000f8e00ff */
[----:B0-----:R-:W-:-:S04]  /*0160*/  UIADD3 UR5, UP0, UPT, UR6, 0xc, URZ ;  /* 0x0000000c06057890 */ /* 0x001fc8000ff1e0ff */
[----:B------:R-:W-:Y:S02]  /*0170*/  UIADD3.X UR6, UPT, UPT, URZ, UR7, URZ, UP0, !UPT ;  /* 0x00000007ff067290 */ /* 0x000fe400087fe4ff */
[----:B------:R-:W-:Y:S01]  /*0180*/  IMAD.U32 R8, RZ, RZ, UR5 ;  /* 0x00000005ff087e24 */ /* 0x000fe2000f8e00ff */
[----:B------:R-:W-:-:S03]  /*0190*/  UIADD3 UR7, UPT, UPT, -UR4, URZ, URZ ;  /* 0x000000ff04077290 */ /* 0x000fc6000fffe1ff */
[----:B------:R-:W-:Y:S01]  /*01a0*/  IMAD.U32 R7, RZ, RZ, UR6 ;  /* 0x00000006ff077e24 */ /* 0x000fe2000f8e00ff */
[----:B------:R-:W-:-:S08]  /*01b0*/  UMOV UR4, URZ ;  /* 0x000000ff00047c82 */ /* 0x000fd00008000000 */
.L_x_6:
[----:B0-2---:R-:W-:-:S05]  /*01c0*/  IADD3 R4, P0, PT, R2, UR4, RZ ;  /* 0x0000000402047c10 */ /* 0x005fca000ff1e0ff */
[----:B------:R-:W-:-:S05]  /*01d0*/  IMAD.X R5, RZ, RZ, R0, P0 ;  /* 0x000000ffff057224 */ /* 0x000fca00000e0600 */
[----:B------:R-:W2:Y:S04]  /*01e0*/  LDG.E.S8 R9, desc[UR8][R4.64+0x1] ;  /* 0x0000010804097981 */ /* 0x000ea8000c1e1300 */
[----:B------:R-:W3:Y:S01]  /*01f0*/  LDG.E.S8 R6, desc[UR8][R4.64+0x3] ;  /* 0x0000030804067981 */ /* 0x000ee2000c1e1300 */
[----:B------:R-:W-:Y:S01]  /*0200*/  UIADD3 UR7, UPT, UPT, UR7, 0x2, URZ ;  /* 0x0000000207077890 */ /* 0x000fe2000fffe0ff */
[----:B------:R-:W-:Y:S03]  /*0210*/  BSSY.RECONVERGENT B0, `(.L_x_2) ;  /* 0x000001e000007945 */ /* 0x000fe60003800200 */
[----:B------:R-:W-:Y:S01]  /*0220*/  UISETP.NE.AND UP0, UPT, UR7, URZ, UPT ;  /* 0x000000ff0700728c */ /* 0x000fe2000bf05270 */
[----:B--2---:R-:W-:-:S02]  /*0230*/  ISETP.GE.AND P1, PT, R9, RZ, PT ;  /* 0x000000ff0900720c */ /* 0x004fc40003f26270 */
[----:B---3--:R-:W-:Y:S01]  /*0240*/  ISETP.GE.AND P0, PT, R6, RZ, PT ;  /* 0x000000ff0600720c */ /* 0x008fe20003f06270 */
[----:B------:R-:W-:-:S10]  /*0250*/  IMAD.MOV.U32 R6, RZ, RZ, R8 ;  /* 0x000000ffff067224 */ /* 0x000fd400078e0008 */
[----:B------:R-:W-:Y:S05]  /*0260*/  @!P1 BRA `(.L_x_3) ;  /* 0x0000000000609947 */ /* 0x000fea0003800000 */
[----:B------:R-:W2:Y:S04]  /*0270*/  LDG.E R9, desc[UR8][R6.64+-0x8] ;  /* 0xfffff80806097981 */ /* 0x000ea8000c1e1900 */
[----:B------:R-:W3:Y:S04]  /*0280*/  LDG.E R11, desc[UR8][R6.64+-0x4] ;  /* 0xfffffc08060b7981 */ /* 0x000ee8000c1e1900 */
[----:B------:R-:W4:Y:S01]  /*0290*/  LDG.E.U8 R14, desc[UR8][R6.64+-0xc] ;  /* 0xfffff408060e7981 */ /* 0x000f22000c1e1100 */
[----:B--2---:R-:W-:-:S05]  /*02a0*/  LEA R8, P1, R9, R2, 0x1 ;  /* 0x0000000209087211 */ /* 0x004fca00078208ff */
[----:B------:R-:W-:Y:S01]  /*02b0*/  IMAD.X R9, RZ, RZ, R0, P1 ;  /* 0x000000ffff097224 */ /* 0x000fe200008e0600 */
[----:B---3--:R-:W-:-:S04]  /*02c0*/  LEA R10, P1, R11, R2, 0x1 ;  /* 0x000000020b0a7211 */ /* 0x008fc800078208ff */
[----:B------:R-:W2:Y:S01]  /*02d0*/  LDG.E.U8 R15, desc[UR8][R8.64] ;  /* 0x00000008080f7981 */ /* 0x000ea2000c1e1100 */
[----:B------:R-:W-:-:S03]  /*02e0*/  IMAD.X R11, RZ, RZ, R0, P1 ;  /* 0x000000ffff0b7224 */ /* 0x000fc600008e0600 */
[----:B------:R-:W3:Y:S04]  /*02f0*/  LDG.E.U8 R16, desc[UR8][R8.64+0x1] ;  /* 0x0000010808107981 */ /* 0x000ee8000c1e1100 */
[----:B------:R-:W5:Y:S04]  /*0300*/  LDG.E.U8 R12, desc[UR8][R10.64] ;  /* 0x000000080a0c7981 */ /* 0x000f68000c1e1100 */
[----:B------:R-:W5:Y:S01]  /*0310*/  LDG.E.U8 R13, desc[UR8][R10.64+0x1] ;  /* 0x000001080a0d7981 */ /* 0x000f62000c1e1100 */
[----:B----4-:R-:W-:Y:S02]  /*0320*/  IMAD.SHL.U32 R14, R14, 0x10, RZ ;  /* 0x000000100e0e7824 */ /* 0x010fe400078e00ff */
[----:B--2---:R-:W-:-:S02]  /*0330*/  IMAD.SHL.U32 R15, R15, 0x4, RZ ;  /* 0x000000040f0f7824 */ /* 0x004fc400078e00ff */
[----:B---3--:R-:W-:-:S03]  /*0340*/  IMAD.SHL.U32 R16, R16, 0x4, RZ ;  /* 0x0000000410107824 */ /* 0x008fc600078e00ff */
[----:B------:R-:W-:Y:S02]  /*0350*/  LOP3.LUT R15, R15, 0x1fc, RZ, 0xc0, !PT ;  /* 0x000001fc0f0f7812 */ /* 0x000fe400078ec0ff */
[----:B------:R-:W-:Y:S02]  /*0360*/  LOP3.LUT R16, R16, 0x1fc, RZ, 0xc0, !PT ;  /* 0x000001fc10107812 */ /* 0x000fe400078ec0ff */
[----:B-----5:R-:W-:Y:S02]  /*0370*/  LOP3.LUT R15, R15, 0x7f, R12, 0xf8, !PT ;  /* 0x0000007f0f0f7812 */ /* 0x020fe400078ef80c */
[----:B------:R-:W-:Y:S02]  /*0380*/  LOP3.LUT R13, R16, 0x7f, R13, 0xf8, !PT ;  /* 0x0000007f100d7812 */ /* 0x000fe400078ef80d */
[-C--:B------:R-:W-:Y:S02]  /*0390*/  LOP3.LUT R9, R15, R14.reuse, RZ, 0xfc, !PT ;  /* 0x0000000e0f097212 */ /* 0x080fe400078efcff */
[----:B------:R-:W-:-:S04]  /*03a0*/  LOP3.LUT R14, R13, R14, RZ, 0xfc, !PT ;  /* 0x0000000e0d0e7212 */ /* 0x000fc800078efcff */
[----:B------:R-:W0:Y:S08]  /*03b0*/  LDC.U8 R9, c[0x3][R9] ;  /* 0x00c0000009097b82 */ /* 0x000e300000000000 */
[----:B------:R-:W1:Y:S01]  /*03c0*/  LDC.U8 R11, c[0x3][R14] ;  /* 0x00c000000e0b7b82 */ /* 0x000e620000000000 */
[----:B0-----:R0:W-:Y:S04]  /*03d0*/  STG.E.U8 desc[UR8][R4.64], R9 ;  /* 0x0000000904007986 */ /* 0x0011e8000c101108 */
[----:B-1----:R0:W-:Y:S02]  /*03e0*/  STG.E.U8 desc[UR8][R4.64+0x1], R11 ;  /* 0x0000010b04007986 */ /* 0x0021e4000c101108 */
.L_x_3:
[----:B------:R-:W-:Y:S05]  /*03f0*/  BSYNC.RECONVERGENT B0 ;  /* 0x0000000000007941 */ /* 0x000fea0003800200 */
.L_x_2:
[----:B------:R-:W-:Y:S04]  /*0400*/  BSSY.RECONVERGENT B0, `(.L_x_4) ;  /* 0x000001a000007945 */ /* 0x000fe80003800200 */
[----:B------:R-:W-:Y:S05]  /*0410*/  @!P0 BRA `(.L_x_5) ;  /* 0x0000000000608947 */ /* 0x000fea0003800000 */
[----:B0-----:R-:W2:Y:S04]  /*0420*/  LDG.E R9, desc[UR8][R6.64+0x4] ;  /* 0x0000040806097981 */ /* 0x001ea8000c1e1900 */
        /* <DEDUP_REMOVED lines=23> */
.L_x_5:
[----:B------:R-:W-:Y:S05]  /*05a0*/  BSYNC.RECONVERGENT B0 ;  /* 0x0000000000007941 */ /* 0x000fea0003800200 */
.L_x_4:
[----:B------:R-:W-:Y:S01]  /*05b0*/  IADD3 R8, P0, PT, R6, 0x18, RZ ;  /* 0x0000001806087810 */ /* 0x000fe20007f1e0ff */
[----:B------:R-:W-:-:S04]  /*05c0*/  UIADD3 UR4, UPT, UPT, UR4, 0x4, URZ ;  /* 0x0000000404047890 */ /* 0x000fc8000fffe0ff */
[----:B------:R-:W-:Y:S01]  /*05d0*/  IMAD.X R7, RZ, RZ, R7, P0 ;  /* 0x000000ffff077224 */ /* 0x000fe200000e0607 */
[----:B------:R-:W-:Y:S07]  /*05e0*/  BRA.U UP0, `(.L_x_6) ;  /* 0xfffffff900f47547 */ /* 0x000fee000b83ffff */
.L_x_1:
[----:B------:R-:W1:Y:S02]  /*05f0*/  LDCU UR4, c[0x0][0x388] ;  /* 0x00007100ff0477ac */ /* 0x000e640008000800 */
[----:B-1----:R-:W-:-:S04]  /*0600*/  ULOP3.LUT UR4, UR4, 0x1, URZ, 0xc0, !UPT ;  /* 0x0000000104047892 */ /* 0x002fc8000f8ec0ff */
[----:B------:R-:W-:-:S09]  /*0610*/  UISETP.NE.U32.AND UP0, UPT, UR4, 0x1, UPT ;  /* 0x000000010400788c */ /* 0x000fd2000bf05070 */
[----:B------:R-:W-:Y:S05]  /*0620*/  BRA.U UP0, `(.L_x_0) ;  /* 0x0000000100847547 */ /* 0x000fea000b800000 */
[----:B0-2---:R-:W-:Y:S01]  /*0630*/  LEA R4, P0, R3, R2, 0x1 ;  /* 0x0000000203047211 */ /* 0x005fe200078008ff */
[----:B------:R-:W0:Y:S04]  /*0640*/  LDC.64 R6, c[0x0][0x380] ;  /* 0x0000e000ff067b82 */ /* 0x000e280000000a00 */
[----:B------:R-:W-:-:S05]  /*0650*/  IMAD.X R5, RZ, RZ, R0, P0 ;  /* 0x000000ffff057224 */ /* 0x000fca00000e0600 */
[----:B------:R-:W2:Y:S01]  /*0660*/  LDG.E.S8 R8, desc[UR8][R4.64+0x1] ;  /* 0x0000010804087981 */ /* 0x000ea2000c1e1300 */
[----:B------:R-:W-:Y:S01]  /*0670*/  BSSY.RECONVERGENT B0, `(.L_x_0) ;  /* 0x000001c000007945 */ /* 0x000fe20003800200 */
[----:B0-----:R-:W-:Y:S01]  /*0680*/  IMAD.WIDE.U32 R10, R3, 0xc, R6 ;  /* 0x0000000c030a7825 */ /* 0x001fe200078e0006 */
[----:B--2---:R-:W-:-:S13]  /*0690*/  ISETP.GE.AND P0, PT, R8, RZ, PT ;  /* 0x000000ff0800720c */ /* 0x004fda0003f06270 */
        /* <DEDUP_REMOVED lines=25> */
.L_x_7:
[----:B------:R-:W-:Y:S05]  /*0830*/  BSYNC.RECONVERGENT B0 ;  /* 0x0000000000007941 */ /* 0x000fea0003800200 */
.L_x_0:
[----:B------:R-:W1:Y:S02]  /*0840*/  LDCU UR4, c[0x0][0x398] ;  /* 0x00007300ff0477ac */ /* 0x000e640008000800 */
[----:B-1----:R-:W-:-:S06]  /*0850*/  UIADD3 UR4, UPT, UPT, UR4, -0x1, URZ ;  /* 0xffffffff04047890 */ /* 0x002fcc000fffe0ff */
[----:B------:R-:W-:-:S05]  /*0860*/  IADD3 R2, P0, PT, R2, UR4, RZ ;  /* 0x0000000402027c10 */ /* 0x000fca000ff1e0ff */
[----:B0-----:R-:W-:-:S05]  /*0870*/  IMAD.X R3, RZ, RZ, R0, P0 ;  /* 0x000000ffff037224 */ /* 0x001fca00000e0600 */
[----:B------:R-:W-:Y:S01]  /*0880*/  STG.E.U8 desc[UR8][R2.64], RZ ;  /* 0x000000ff02007986 */ /* 0x000fe2000c101108 */
[----:B------:R-:W-:Y:S05]  /*0890*/  EXIT ;  /* 0x000000000000794d */ /* 0x000fea0003800000 */
.L_x_8:
[----:B------:R-:W-:-:S00]  /*08a0*/  BRA `(.L_x_8) ;  /* 0xfffffffc00fc7947 */ /* 0x000fc0000383ffff */
[----:B------:R-:W-:-:S00]  /*08b0*/  NOP ;  /* 0x0000000000007918 */ /* 0x000fc00000000000 */
        /* <DEDUP_REMOVED lines=12> */
.L_x_16:


//--------------------- .text._Z28cuda_check_fault_activationsP4GatePhjjS1_j --------------------------
	.section	.text._Z28cuda_check_fault_activationsP4GatePhjjS1_j,"ax",@progbits
	.align	128
        .global         _Z28cuda_check_fault_activationsP4GatePhjjS1_j
        .type           _Z28cuda_check_fault_activationsP4GatePhjjS1_j,@function
        .size           _Z28cuda_check_fault_activationsP4GatePhjjS1_j,(.L_x_17 - _Z28cuda_check_fault_activationsP4GatePhjjS1_j)
        .other          _Z28cuda_check_fault_activationsP4GatePhjjS1_j,@"STO_CUDA_ENTRY STV_DEFAULT"
_Z28cuda_check_fault_activationsP4GatePhjjS1_j:
.text._Z28cuda_check_fault_activationsP4GatePhjjS1_j:
[----:B------:R-:W-:Y:S01]  /*0000*/  LDC R1, c[0x0][0x37c] ;  /* 0x0000df00ff017b82 */ /* 0x000fe20000000800 */
[----:B------:R-:W0:Y:S07]  /*0010*/  S2R R6, SR_CTAID.X ;  /* 0x0000000000067919 */ /* 0x000e2e0000002500 */
[----:B------:R-:W1:Y:S01]  /*0020*/  LDC R11, c[0x0][0x394] ;  /* 0x0000e500ff0b7b82 */ /* 0x000e620000000800 */
[----:B------:R-:W2:Y:S01]  /*0030*/  LDCU UR4, c[0x0][0x3a0] ;  /* 0x00007400ff0477ac */ /* 0x000ea20008000800 */
[----:B------:R-:W0:Y:S01]  /*0040*/  S2R R3, SR_TID.X ;  /* 0x0000000000037919 */ /* 0x000e220000002100 */
[----:B-1----:R-:W-:Y:S01]  /*0050*/  ISETP.NE.AND P0, PT, R11, RZ, PT ;  /* 0x000000ff0b00720c */ /* 0x002fe20003f05270 */
[----:B0-----:R-:W-:-:S05]  /*0060*/  IMAD R6, R6, 0x200, R3 ;  /* 0x0000020006067824 */ /* 0x001fca00078e0203 */
[----:B--2---:R-:W-:-:S13]  /*0070*/  ISETP.GE.U32.OR P0, PT, R6, UR4, !P0 ;  /* 0x0000000406007c0c */ /* 0x004fda000c706470 */
[----:B------:R-:W-:Y:S05]  /*0080*/  @P0 EXIT ;  /* 0x000000000000094d */ /* 0x000fea0003800000 */
[C---:B------:R-:W-:Y:S01]  /*0090*/  ISETP.GE.U32.AND P0, PT, R11.reuse, 0x4, PT ;  /* 0x000000040b00780c */ /* 0x040fe20003f06070 */
[----:B------:R-:W0:Y:S01]  /*00a0*/  LDCU.64 UR8, c[0x0][0x358] ;  /* 0x00006b00ff0877ac */ /* 0x000e220008000a00 */
[----:B------:R-:W-:Y:S01]  /*00b0*/  LOP3.LUT R8, R11, 0x3, RZ, 0xc0, !PT ;  /* 0x000000030b087812 */ /* 0x000fe200078ec0ff */
[----:B------:R-:W-:Y:S01]  /*00c0*/  IMAD.MOV.U32 R9, RZ, RZ, RZ ;  /* 0x000000ffff097224 */ /* 0x000fe200078e00ff */
[----:B------:R-:W-:Y:S02]  /*00d0*/  LOP3.LUT R0, R3, 0x1, RZ, 0xc0, !PT ;  /* 0x0000000103007812 */ /* 0x000fe400078ec0ff */
[----:B------:R-:W-:Y:S02]  /*00e0*/  ISETP.NE.AND P2, PT, R8, RZ, PT ;  /* 0x000000ff0800720c */ /* 0x000fe40003f45270 */
[----:B------:R-:W-:-:S05]  /*00f0*/  LOP3.LUT R7, R6, 0xfffffffe, RZ, 0xc0, !PT ;  /* 0xfffffffe06077812 */ /* 0x000fca00078ec0ff */
[----:B------:R-:W-:Y:S06]  /*0100*/  @!P0 BRA `(.L_x_9) ;  /* 0x0000000400788947 */ /* 0x000fec0003800000 */
[----:B------:R-:W1:Y:S01]  /*0110*/  LDC.64 R2, c[0x0][0x398] ;  /* 0x0000e600ff027b82 */ /* 0x000e620000000a00 */
[----:B------:R-:W2:Y:S01]  /*0120*/  LDCU UR5, c[0x0][0x390] ;  /* 0x00007200ff0577ac */ /* 0x000ea20008000800 */
[----:B------:R-:W-:Y:S01]  /*0130*/  LOP3.LUT R9, R11, 0xfffffffc, RZ, 0xc0, !PT ;  /* 0xfffffffc0b097812 */ /* 0x000fe200078ec0ff */
[----:B------:R-:W-:Y:S01]  /*0140*/  IMAD R10, R6, R11, 0x3 ;  /* 0x00000003060a7424 */ /* 0x000fe200078e020b */
[----:B------:R-:W3:Y:S03]  /*0150*/  LDCU UR7, c[0x0][0x390] ;  /* 0x00007200ff0777ac */ /* 0x000ee60008000800 */
[----:B------:R-:W-:Y:S01]  /*0160*/  IMAD.MOV R11, RZ, RZ, -R9 ;  /* 0x000000ffff0b7224 */ /* 0x000fe200078e0a09 */
[----:B------:R-:W4:Y:S01]  /*0170*/  LDC.64 R4, c[0x0][0x388] ;  /* 0x0000e200ff047b82 */ /* 0x000f220000000a00 */
[----:B------:R-:W0:Y:S01]  /*0180*/  LDCU UR10, c[0x0][0x390] ;  /* 0x00007200ff0a77ac */ /* 0x000e220008000800 */
[----:B------:R-:W-:Y:S01]  /*0190*/  UMOV UR4, URZ ;  /* 0x000000ff00047c82 */ /* 0x000fe20008000000 */
[----:B--2---:R-:W-:-:S02]  /*01a0*/  USHF.L.U32 UR6, UR5, 0x1, URZ ;  /* 0x0000000105067899 */ /* 0x004fc400080006ff */
[----:B------:R-:W-:-:S12]  /*01b0*/  UIMAD UR5, UR5, 0x3, URZ ;  /* 0x00000003050578a4 */ /* 0x000fd8000f8e02ff */
.L_x_10:
[----:B--2-4-:R-:W-:-:S04]  /*01c0*/  IADD3 R12, P0, P1, R4, UR4, R7 ;  /* 0x00000004040c7c10 */ /* 0x014fc8000f91e007 */
[----:B------:R-:W-:-:S05]  /*01d0*/  IADD3.X R13, PT, PT, RZ, R5, RZ, P0, P1 ;  /* 0x00000005ff0d7210 */ /* 0x000fca00007e24ff */
[----:B0-----:R-:W2:Y:S04]  /*01e0*/  LDG.E.U8 R15, desc[UR8][R12.64+0x1] ;  /* 0x000001080c0f7981 */ /* 0x001ea8000c1e1100 */
[----:B------:R3:W4:Y:S01]  /*01f0*/  LDG.E.U8 R14, desc[UR8][R12.64] ;  /* 0x000000080c0e7981 */ /* 0x000722000c1e1100 */
[----:B------:R-:W-:Y:S02]  /*0200*/  VIADD R17, R10, 0xfffffffd ;  /* 0xfffffffd0a117836 */ /* 0x000fe40000000000 */
[----:B------:R-:W-:Y:S01]  /*0210*/  IMAD.MOV.U32 R16, RZ, RZ, 0x1 ;  /* 0x00000001ff107424 */ /* 0x000fe200078e00ff */
[----:B---3--:R-:W-:-:S04]  /*0220*/  IADD3 R12, P3, P4, R4, UR7, R7 ;  /* 0x00000007040c7c10 */ /* 0x008fc8000fc7e007 */
[----:B------:R-:W-:Y:S02]  /*0230*/  IADD3.X R13, PT, PT, RZ, R5, RZ, P3, P4 ;  /* 0x00000005ff0d7210 */ /* 0x000fe40001fe84ff */
[----:B--2---:R-:W-:Y:S02]  /*0240*/  ISETP.NE.AND P0, PT, R15, 0x3, PT ;  /* 0x000000030f00780c */ /* 0x004fe40003f05270 */
[C---:B----4-:R-:W-:Y:S02]  /*0250*/  ISETP.NE.AND P1, PT, R14.reuse, 0x3, PT ;  /* 0x000000030e00780c */ /* 0x050fe40003f25270 */
[----:B------:R-:W-:Y:S02]  /*0260*/  ISETP.EQ.AND P0, PT, R14, RZ, !P0 ;  /* 0x000000ff0e00720c */ /* 0x000fe40004702270 */
[C---:B------:R-:W-:Y:S02]  /*0270*/  ISETP.EQ.AND P1, PT, R0.reuse, RZ, !P1 ;  /* 0x000000ff0000720c */ /* 0x040fe40004f22270 */
[----:B------:R-:W-:-:S02]  /*0280*/  ISETP.NE.AND P0, PT, R0, RZ, P0 ;  /* 0x000000ff0000720c */ /* 0x000fc40000705270 */
[----:B------:R-:W-:-:S04]  /*0290*/  ISETP.EQ.AND P1, PT, R15, RZ, P1 ;  /* 0x000000ff0f00720c */ /* 0x000fc80000f22270 */
[----:B------:R-:W-:-:S13]  /*02a0*/  PLOP3.LUT P0, PT, P0, P1, PT, 0xf8, 0x8f ;  /* 0x00000000008f781c */ /* 0x000fda0000703f70 */
[----:B------:R-:W-:Y:S02]  /*02b0*/  @!P0 ISETP.NE.AND P1, PT, R15, 0x2, PT ;  /* 0x000000020f00880c */ /* 0x000fe40003f25270 */
[----:B------:R-:W-:Y:S02]  /*02c0*/  SHF.R.U32.HI R15, RZ, 0x5, R17 ;  /* 0x00000005ff0f7819 */ /* 0x000fe40000011611 */
[----:B------:R-:W-:-:S03]  /*02d0*/  @!P0 SEL R16, RZ, 0x1, P1 ;  /* 0x00000001ff108807 */ /* 0x000fc60000800000 */
[----:B-1----:R-:W-:Y:S01]  /*02e0*/  IMAD.WIDE.U32 R14, R15, 0x4, R2 ;  /* 0x000000040f0e7825 */ /* 0x002fe200078e0002 */
[----:B------:R-:W-:-:S05]  /*02f0*/  SHF.L.W.U32 R17, R16, R17, RZ ;  /* 0x0000001110117219 */ /* 0x000fca0000000eff */
[----:B------:R0:W-:Y:S04]  /*0300*/  REDG.E.OR.STRONG.GPU desc[UR8][R14.64], R17 ;  /* 0x000000110e00798e */ /* 0x0001e8000f12e108 */
[----:B------:R-:W2:Y:S04]  /*0310*/  LDG.E.U8 R18, desc[UR8][R12.64+0x1] ;  /* 0x000001080c127981 */ /* 0x000ea8000c1e1100 */
[----:B------:R1:W3:Y:S01]  /*0320*/  LDG.E.U8 R16, desc[UR8][R12.64] ;  /* 0x000000080c107981 */ /* 0x0002e2000c1e1100 */
[----:B------:R-:W-:-:S05]  /*0330*/  VIADD R19, R10, 0xfffffffe ;  /* 0xfffffffe0a137836 */ /* 0x000fca0000000000 */
[----:B0-----:R-:W-:Y:S02]  /*0340*/  SHF.R.U32.HI R15, RZ, 0x5, R19 ;  /* 0x00000005ff0f7819 */ /* 0x001fe40000011613 */
[----:B-1----:R-:W-:-:S03]  /*0350*/  IADD3 R12, P3, P4, R4, UR6, R7 ;  /* 0x00000006040c7c10 */ /* 0x002fc6000fc7e007 */
[----:B------:R-:W-:Y:S01]  /*0360*/  IMAD.WIDE.U32 R14, R15, 0x4, R2 ;  /* 0x000000040f0e7825 */ /* 0x000fe200078e0002 */
[----:B------:R-:W-:Y:S02]  /*0370*/  IADD3.X R13, PT, PT, RZ, R5, RZ, P3, P4 ;  /* 0x00000005ff0d7210 */ /* 0x000fe40001fe84ff */
[----:B--2---:R-:W-:Y:S02]  /*0380*/  ISETP.NE.AND P0, PT, R18, 0x3, PT ;  /* 0x000000031200780c */ /* 0x004fe40003f05270 */
[C---:B---3--:R-:W-:Y:S02]  /*0390*/  ISETP.NE.AND P1, PT, R16.reuse, 0x3, PT ;  /* 0x000000031000780c */ /* 0x048fe40003f25270 */
[----:B------:R-:W-:Y:S01]  /*03a0*/  ISETP.EQ.AND P0, PT, R16, RZ, !P0 ;  /* 0x000000ff1000720c */ /* 0x000fe20004702270 */
[----:B------:R-:W-:Y:S01]  /*03b0*/  IMAD.MOV.U32 R16, RZ, RZ, 0x1 ;  /* 0x00000001ff107424 */ /* 0x000fe200078e00ff */
[C---:B------:R-:W-:Y:S02]  /*03c0*/  ISETP.EQ.AND P1, PT, R0.reuse, RZ, !P1 ;  /* 0x000000ff0000720c */ /* 0x040fe40004f22270 */
[----:B------:R-:W-:-:S02]  /*03d0*/  ISETP.NE.AND P0, PT, R0, RZ, P0 ;  /* 0x000000ff0000720c */ /* 0x000fc40000705270 */
[----:B------:R-:W-:-:S04]  /*03e0*/  ISETP.EQ.AND P1, PT, R18, RZ, P1 ;  /* 0x000000ff1200720c */ /* 0x000fc80000f22270 */
[----:B------:R-:W-:-:S13]  /*03f0*/  PLOP3.LUT P0, PT, P0, P1, PT, 0xf8, 0x8f ;  /* 0x00000000008f781c */ /* 0x000fda0000703f70 */
[----:B------:R-:W-:-:S04]  /*0400*/  @!P0 ISETP.NE.AND P1, PT, R18, 0x2, PT ;  /* 0x000000021200880c */ /* 0x000fc80003f25270 */
[----:B------:R-:W-:-:S04]  /*0410*/  @!P0 SEL R16, RZ, 0x1, P1 ;  /* 0x00000001ff108807 */ /* 0x000fc80000800000 */
        /* <DEDUP_REMOVED lines=23> */
[----:B------:R-:W-:Y:S02]  /*0590*/  VIADD R11, R11, 0x4 ;  /* 0x000000040b0b7836 */ /* 0x000fe40000000000 */
[----:B------:R-:W-:Y:S01]  /*05a0*/  IMAD.MOV.U32 R17, RZ, RZ, 0x1 ;  /* 0x00000001ff117424 */ /* 0x000fe200078e00ff */
[----:B0-----:R-:W-:Y:S01]  /*05b0*/  SHF.R.U32.HI R15, RZ, 0x5, R10 ;  /* 0x00000005ff0f7819 */ /* 0x001fe2000001160a */
[----:B------:R-:W-:-:S04]  /*05c0*/  ULEA UR7, UR10, UR7, 0x2 ;  /* 0x000000070a077291 */ /* 0x000fc8000f8e10ff */
[----:B-1----:R-:W-:Y:S01]  /*05d0*/  IMAD.WIDE.U32 R12, R15, 0x4, R2 ;  /* 0x000000040f0c7825 */ /* 0x002fe200078e0002 */
[----:B------:R-:W-:Y:S02]  /*05e0*/  ULEA UR6, UR10, UR6, 0x2 ;  /* 0x000000060a067291 */ /* 0x000fe4000f8e10ff */
[----:B------:R-:W-:Y:S02]  /*05f0*/  ULEA UR5, UR10, UR5, 0x2 ;  /* 0x000000050a057291 */ /* 0x000fe4000f8e10ff */
[----:B------:R-:W-:Y:S01]  /*0600*/  ULEA UR4, UR10, UR4, 0x2 ;  /* 0x000000040a047291 */ /* 0x000fe2000f8e10ff */
[----:B--2---:R-:W-:Y:S02]  /*0610*/  ISETP.NE.AND P0, PT, R18, 0x3, PT ;  /* 0x000000031200780c */ /* 0x004fe40003f05270 */
[C---:B---3--:R-:W-:Y:S02]  /*0620*/  ISETP.NE.AND P1, PT, R16.reuse, 0x3, PT ;  /* 0x000000031000780c */ /* 0x048fe40003f25270 */
[----:B------:R-:W-:-:S02]  /*0630*/  ISETP.EQ.AND P0, PT, R16, RZ, !P0 ;  /* 0x000000ff1000720c */ /* 0x000fc40004702270 */
[C---:B------:R-:W-:Y:S02]  /*0640*/  ISETP.EQ.AND P1, PT, R0.reuse, RZ, !P1 ;  /* 0x000000ff0000720c */ /* 0x040fe40004f22270 */
[----:B------:R-:W-:Y:S02]  /*0650*/  ISETP.NE.AND P0, PT, R0, RZ, P0 ;  /* 0x000000ff0000720c */ /* 0x000fe40000705270 */
[----:B------:R-:W-:-:S04]  /*0660*/  ISETP.EQ.AND P1, PT, R18, RZ, P1 ;  /* 0x000000ff1200720c */ /* 0x000fc80000f22270 */
[----:B------:R-:W-:-:S13]  /*0670*/  PLOP3.LUT P0, PT, P0, P1, PT, 0xf8, 0x8f ;  /* 0x00000000008f781c */ /* 0x000fda0000703f70 */
[----:B------:R-:W-:-:S04]  /*0680*/  @!P0 ISETP.NE.AND P1, PT, R18, 0x2, PT ;  /* 0x000000021200880c */ /* 0x000fc80003f25270 */
[----:B------:R-:W-:Y:S02]  /*0690*/  @!P0 SEL R17, RZ, 0x1, P1 ;  /* 0x00000001ff118807 */ /* 0x000fe40000800000 */
[----:B------:R-:W-:Y:S02]  /*06a0*/  ISETP.NE.AND P0, PT, R11, RZ, PT ;  /* 0x000000ff0b00720c */ /* 0x000fe40003f05270 */
[----:B------:R-:W-:Y:S01]  /*06b0*/  SHF.L.W.U32 R17, R17, R10, RZ ;  /* 0x0000000a11117219 */ /* 0x000fe20000000eff */
[----:B------:R-:W-:-:S04]  /*06c0*/  VIADD R10, R10, 0x4 ;  /* 0x000000040a0a7836 */ /* 0x000fc80000000000 */
[----:B------:R2:W-:Y:S06]  /*06d0*/  REDG.E.OR.STRONG.GPU desc[UR8][R12.64], R17 ;  /* 0x000000110c00798e */ /* 0x0005ec000f12e108 */
[----:B------:R-:W-:Y:S05]  /*06e0*/  @P0 BRA `(.L_x_10) ;  /* 0xfffffff800b40947 */ /* 0x000fea000383ffff */
.L_x_9:
[----:B0-----:R-:W-:Y:S05]  /*06f0*/  @!P2 EXIT ;  /* 0x000000000000a94d */ /* 0x001fea0003800000 */
[----:B--2---:R-:W0:Y:S01]  /*0700*/  LDC R13, c[0x0][0x390] ;  /* 0x0000e400ff0d7b82 */ /* 0x004e220000000800 */
[----:B------:R-:W1:Y:S01]  /*0710*/  LDCU.64 UR4, c[0x0][0x390] ;  /* 0x00007200ff0477ac */ /* 0x000e620008000a00 */
[----:B------:R-:W-:Y:S01]  /*0720*/  IMAD.MOV R8, RZ, RZ, -R8 ;  /* 0x000000ffff087224 */ /* 0x000fe200078e0a08 */
[----:B------:R-:W2:Y:S05]  /*0730*/  LDCU.64 UR6, c[0x0][0x388] ;  /* 0x00007100ff0677ac */ /* 0x000eaa0008000a00 */
[----:B------:R-:W3:Y:S01]  /*0740*/  LDC.64 R2, c[0x0][0x398] ;  /* 0x0000e600ff027b82 */ /* 0x000ee20000000a00 */
[----:B-1----:R-:W-:Y:S02]  /*0750*/  IMAD R6, R6, UR5, R9 ;  /* 0x0000000506067c24 */ /* 0x002fe4000f8e0209 */
[----:B--2---:R-:W-:-:S07]  /*0760*/  IMAD R10, R9, UR4, RZ ;  /* 0x00000004090a7c24 */ /* 0x004fce000f8e02ff */
.L_x_11:
[----:B-1----:R-:W-:-:S04]  /*0770*/  IADD3 R4, P0, P1, R10, UR6, R7 ;  /* 0x000000060a047c10 */ /* 0x002fc8000f91e007 */
[----:B------:R-:W-:-:S05]  /*0780*/  IADD3.X R5, PT, PT, RZ, UR7, RZ, P0, P1 ;  /* 0x00000007ff057c10 */ /* 0x000fca00087e24ff */
[----:B------:R-:W2:Y:S04]  /*0790*/  LDG.E.U8 R11, desc[UR8][R4.64+0x1] ;  /* 0x00000108040b7981 */ /* 0x000ea8000c1e1100 */
[----:B------:R-:W4:Y:S01]  /*07a0*/  LDG.E.U8 R9, desc[UR8][R4.64] ;  /* 0x0000000804097981 */ /* 0x000f22000c1e1100 */
[----:B------:R-:W-:Y:S02]  /*07b0*/  VIADD R8, R8, 0x1 ;  /* 0x0000000108087836 */ /* 0x000fe40000000000 */
[----:B0-----:R-:W-:Y:S01]  /*07c0*/  IMAD.IADD R10, R10, 0x1, R13 ;  /* 0x000000010a0a7824 */ /* 0x001fe200078e020d */
[----:B--2---:R-:W-:Y:S02]  /*07d0*/  ISETP.NE.AND P0, PT, R11, 0x3, PT ;  /* 0x000000030b00780c */ /* 0x004fe40003f05270 */
[----:B----4-:R-:W-:-:S02]  /*07e0*/  ISETP.NE.AND P1, PT, R9, 0x3, PT ;  /* 0x000000030900780c */ /* 0x010fc40003f25270 */
[----:B------:R-:W-:Y:S01]  /*07f0*/  ISETP.EQ.AND P0, PT, R9, RZ, !P0 ;  /* 0x000000ff0900720c */ /* 0x000fe20004702270 */
[----:B------:R-:W-:Y:S01]  /*0800*/  IMAD.MOV.U32 R9, RZ, RZ, 0x1 ;  /* 0x00000001ff097424 */ /* 0x000fe200078e00ff */
[C---:B------:R-:W-:Y:S02]  /*0810*/  ISETP.EQ.AND P1, PT, R0.reuse, RZ, !P1 ;  /* 0x000000ff0000720c */ /* 0x040fe40004f22270 */
[----:B------:R-:W-:Y:S02]  /*0820*/  ISETP.NE.AND P0, PT, R0, RZ, P0 ;  /* 0x000000ff0000720c */ /* 0x000fe40000705270 */
[----:B------:R-:W-:-:S04]  /*0830*/  ISETP.EQ.AND P1, PT, R11, RZ, P1 ;  /* 0x000000ff0b00720c */ /* 0x000fc80000f22270 */
[----:B------:R-:W-:-:S13]  /*0840*/  PLOP3.LUT P0, PT, P0, P1, PT, 0xf8, 0x8f ;  /* 0x00000000008f781c */ /* 0x000fda0000703f70 */
[----:B------:R-:W-:Y:S02]  /*0850*/  @!P0 ISETP.NE.AND P1, PT, R11, 0x2, PT ;  /* 0x000000020b00880c */ /* 0x000fe40003f25270 */
[----:B------:R-:W-:Y:S02]  /*0860*/  SHF.R.U32.HI R11, RZ, 0x5, R6 ;  /* 0x00000005ff0b7819 */ /* 0x000fe40000011606 */
[----:B------:R-:W-:Y:S02]  /*0870*/  @!P0 SEL R9, RZ, 0x1, P1 ;  /* 0x00000001ff098807 */ /* 0x000fe40000800000 */
[----:B------:R-:W-:Y:S01]  /*0880*/  ISETP.NE.AND P0, PT, R8, RZ, PT ;  /* 0x000000ff0800720c */ /* 0x000fe20003f05270 */
[----:B---3--:R-:W-:Y:S01]  /*0890*/  IMAD.WIDE.U32 R4, R11, 0x4, R2 ;  /* 0x000000040b047825 */ /* 0x008fe200078e0002 */
[----:B------:R-:W-:-:S05]  /*08a0*/  SHF.L.W.U32 R9, R9, R6, RZ ;  /* 0x0000000609097219 */ /* 0x000fca0000000eff */
[----:B------:R1:W-:Y:S01]  /*08b0*/  REDG.E.OR.STRONG.GPU desc[UR8][R4.64], R9 ;  /* 0x000000090400798e */ /* 0x0003e2000f12e108 */
[----:B------:R-:W-:-:S05]  /*08c0*/  VIADD R6, R6, 0x1 ;  /* 0x0000000106067836 */ /* 0x000fca0000000000 */
[----:B------:R-:W-:Y:S05]  /*08d0*/  @P0 BRA `(.L_x_11) ;  /* 0xfffffffc00a40947 */ /* 0x000fea000383ffff */
[----:B------:R-:W-:Y:S05]  /*08e0*/  EXIT ;  /* 0x000000000000794d */ /* 0x000fea0003800000 */
.L_x_12:
        /* <DEDUP_REMOVED lines=9> */
.L_x_17:


//--------------------- .text._Z25cuda_fault_free_fault_simP4GatejPhjj --------------------------
	.section	.text._Z25cuda_fault_free_fault_simP4GatejPhjj,"ax",@progbits
	.align	128
        .global         _Z25cuda_fault_free_fault_simP4GatejPhjj
        .type           _Z25cuda_fault_free_fault_simP4GatejPhjj,@function
        .size           _Z25cuda_fault_free_fault_simP4GatejPhjj,(.L_x_18 - _Z25cuda_fault_free_fault_simP4GatejPhjj)
        .other          _Z25cuda_fault_free_fault_simP4GatejPhjj,@"STO_CUDA_ENTRY STV_DEFAULT"
_Z25cuda_fault_free_fault_simP4GatejPhjj:
.text._Z25cuda_fault_free_fault_simP4GatejPhjj:
[----:B------:R-:W-:Y:S01]  /*0000*/  LDC R1, c[0x0][0x37c] ;  /* 0x0000df00ff017b82 */ /* 0x000fe20000000800 */
[----:B------:R-:W0:Y:S01]  /*0010*/  S2R R0, SR_CTAID.X ;  /* 0x0000000000007919 */ /* 0x000e220000002500 */
[----:B------:R-:W1:Y:S01]  /*0020*/  LDCU UR4, c[0x0][0x39c] ;  /* 0x00007380ff0477ac */ /* 0x000e620008000800 */
[----:B------:R-:W0:Y:S02]  /*0030*/  S2R R3, SR_TID.X ;  /* 0x0000000000037919 */ /* 0x000e240000002100 */
[----:B0-----:R-:W-:-:S05]  /*0040*/  IMAD R0, R0, 0x200, R3 ;  /* 0x0000020000007824 */ /* 0x001fca00078e0203 */
[----:B-1----:R-:W-:-:S13]  /*0050*/  ISETP.GE.U32.AND P0, PT, R0, UR4, PT ;  /* 0x0000000400007c0c */ /* 0x002fda000bf06070 */
[----:B------:R-:W-:Y:S05]  /*0060*/  @P0 EXIT ;  /* 0x000000000000094d */ /* 0x000fea0003800000 */
[----:B------:R-:W0:Y:S01]  /*0070*/  LDC R2, c[0x0][0x388] ;  /* 0x0000e200ff027b82 */ /* 0x000e220000000800 */
[----:B------:R-:W1:Y:S07]  /*0080*/  LDCU UR4, c[0x0][0x398] ;  /* 0x00007300ff0477ac */ /* 0x000e6e0008000800 */
[----:B------:R-:W2:Y:S01]  /*0090*/  LDC.64 R4, c[0x0][0x390] ;  /* 0x0000e400ff047b82 */ /* 0x000ea20000000a00 */
[----:B-1----:R-:W-:Y:S01]  /*00a0*/  IMAD R3, R0, UR4, RZ ;  /* 0x0000000400037c24 */ /* 0x002fe2000f8e02ff */
[----:B0-----:R-:W-:-:S13]  /*00b0*/  ISETP.NE.AND P0, PT, R2, RZ, PT ;  /* 0x000000ff0200720c */ /* 0x001fda0003f05270 */
[----:B--2---:R-:W-:Y:S05]  /*00c0*/  @!P0 EXIT ;  /* 0x000000000000894d */ /* 0x004fea0003800000 */
[C---:B------:R-:W-:Y:S01]  /*00d0*/  ISETP.NE.AND P1, PT, R2.reuse, 0x1, PT ;  /* 0x000000010200780c */ /* 0x040fe20003f25270 */
[----:B------:R-:W0:Y:S01]  /*00e0*/  LDCU.64 UR6, c[0x0][0x358] ;  /* 0x00006b00ff0677ac */ /* 0x000e220008000a00 */
[----:B------:R-:W-:Y:S02]  /*00f0*/  LOP3.LUT R0, R2, 0x1, RZ, 0xc0, !PT ;  /* 0x0000000102007812 */ /* 0x000fe400078ec0ff */
[----:B------:R-:W-:Y:S02]  /*0100*/  IADD3 R4, P2, PT, R3, R4, RZ ;  /* 0x0000000403047210 */ /* 0x000fe40007f5e0ff */
[----:B------:R-:W-:-:S03]  /*0110*/  ISETP.NE.U32.AND P0, PT, R0, 0x1, PT ;  /* 0x000000010000780c */ /* 0x000fc60003f05070 */
[----:B------:R-:W-:Y:S02]  /*0120*/  IMAD.X R0, RZ, RZ, R5, P2 ;  /* 0x000000ffff007224 */ /* 0x000fe400010e0605 */
[----:B------:R-:W-:Y:S02]  /*0130*/  IMAD.MOV.U32 R5, RZ, RZ, RZ ;  /* 0x000000ffff057224 */ /* 0x000fe400078e00ff */
[----:B------:R-:W-:Y:S06]  /*0140*/  @!P1 BRA `(.L_x_13) ;  /* 0x0000000400009947 */ /* 0x000fec0003800000 */
[----:B------:R-:W1:Y:S01]  /*0150*/  LDCU.64 UR4, c[0x0][0x380] ;  /* 0x00007000ff0477ac */ /* 0x000e620008000a00 */
[----:B------:R-:W-:-:S05]  /*0160*/  LOP3.LUT R5, R2, 0xfffffffe, RZ, 0xc0, !PT ;  /* 0xfffffffe02057812 */ /* 0x000fca00078ec0ff */
[----:B------:R-:W-:Y:S01]  /*0170*/  IMAD.MOV R6, RZ, RZ, -R5 ;  /* 0x000000ffff067224 */ /* 0x000fe200078e0a05 */
[----:B-1----:R-:W-:-:S04]  /*0180*/  UIADD3 UR4, UP0, UPT, UR4, 0xc, URZ ;  /* 0x0000000c04047890 */ /* 0x002fc8000ff1e0ff */
[----:B------:R-:W-:Y:S02]  /*0190*/  UIADD3.X UR5, UPT, UPT, URZ, UR5, URZ, UP0, !UPT ;  /* 0x00000005ff057290 */ /* 0x000fe400087fe4ff */
[----:B------:R-:W-:Y:S01]  /*01a0*/  IMAD.U32 R2, RZ, RZ, UR4 ;  /* 0x00000004ff027e24 */ /* 0x000fe2000f8e00ff */
[----:B------:R-:W-:-:S03]  /*01b0*/  UMOV UR4, URZ ;  /* 0x000000ff00047c82 */ /* 0x000fc60008000000 */
[----:B------:R-:W-:-:S07]  /*01c0*/  IMAD.U32 R3, RZ, RZ, UR5 ;  /* 0x00000005ff037e24 */ /* 0x000fce000f8e00ff */
.L_x_14:
[----:B0-2---:R-:W2:Y:S04]  /*01d0*/  LDG.E R9, desc[UR6][R2.64+-0x8] ;  /* 0xfffff80602097981 */ /* 0x005ea8000c1e1900 */
[----:B------:R-:W3:Y:S04]  /*01e0*/  LDG.E R11, desc[UR6][R2.64+-0x4] ;  /* 0xfffffc06020b7981 */ /* 0x000ee8000c1e1900 */
[----:B------:R-:W4:Y:S01]  /*01f0*/  LDG.E.U8 R13, desc[UR6][R2.64+-0xc] ;  /* 0xfffff406020d7981 */ /* 0x000f22000c1e1100 */
[----:B--2---:R-:W-:-:S05]  /*0200*/  LEA R8, P1, R9, R4, 0x1 ;  /* 0x0000000409087211 */ /* 0x004fca00078208ff */
[----:B------:R-:W-:Y:S01]  /*0210*/  IMAD.X R9, RZ, RZ, R0, P1 ;  /* 0x000000ffff097224 */ /* 0x000fe200008e0600 */
[----:B---3--:R-:W-:-:S04]  /*0220*/  LEA R10, P1, R11, R4, 0x1 ;  /* 0x000000040b0a7211 */ /* 0x008fc800078208ff */
[----:B------:R-:W2:Y:S01]  /*0230*/  LDG.E.U8 R14, desc[UR6][R8.64] ;  /* 0x00000006080e7981 */ /* 0x000ea2000c1e1100 */
[----:B------:R-:W-:-:S03]  /*0240*/  IMAD.X R11, RZ, RZ, R0, P1 ;  /* 0x000000ffff0b7224 */ /* 0x000fc600008e0600 */
[----:B------:R0:W3:Y:S04]  /*0250*/  LDG.E.U8 R15, desc[UR6][R8.64+0x1] ;  /* 0x00000106080f7981 */ /* 0x0000e8000c1e1100 */
[----:B------:R-:W5:Y:S04]  /*0260*/  LDG.E.U8 R7, desc[UR6][R10.64] ;  /* 0x000000060a077981 */ /* 0x000f68000c1e1100 */
[----:B------:R-:W5:Y:S01]  /*0270*/  LDG.E.U8 R12, desc[UR6][R10.64+0x1] ;  /* 0x000001060a0c7981 */ /* 0x000f62000c1e1100 */
[----:B----4-:R-:W-:Y:S01]  /*0280*/  IMAD.SHL.U32 R13, R13, 0x10, RZ ;  /* 0x000000100d0d7824 */ /* 0x010fe200078e00ff */
[----:B0-----:R-:W-:-:S05]  /*0290*/  IADD3 R8, P1, PT, R4, UR4, RZ ;  /* 0x0000000404087c10 */ /* 0x001fca000ff3e0ff */
[----:B------:R-:W-:Y:S02]  /*02a0*/  IMAD.X R9, RZ, RZ, R0, P1 ;  /* 0x000000ffff097224 */ /* 0x000fe400008e0600 */
[----:B--2---:R-:W-:Y:S02]  /*02b0*/  IMAD.SHL.U32 R14, R14, 0x4, RZ ;  /* 0x000000040e0e7824 */ /* 0x004fe400078e00ff */
[----:B---3--:R-:W-:-:S03]  /*02c0*/  IMAD.SHL.U32 R15, R15, 0x4, RZ ;  /* 0x000000040f0f7824 */ /* 0x008fc600078e00ff */
[----:B------:R-:W-:Y:S02]  /*02d0*/  LOP3.LUT R14, R14, 0x1fc, RZ, 0xc0, !PT ;  /* 0x000001fc0e0e7812 */ /* 0x000fe400078ec0ff */
[----:B------:R-:W-:Y:S02]  /*02e0*/  LOP3.LUT R15, R15, 0x1fc, RZ, 0xc0, !PT ;  /* 0x000001fc0f0f7812 */ /* 0x000fe400078ec0ff */
[----:B-----5:R-:W-:Y:S02]  /*02f0*/  LOP3.LUT R20, R14, 0x7f, R7, 0xf8, !PT ;  /* 0x0000007f0e147812 */ /* 0x020fe400078ef807 */
[----:B------:R-:W-:Y:S02]  /*0300*/  LOP3.LUT R12, R15, 0x7f, R12, 0xf8, !PT ;  /* 0x0000007f0f0c7812 */ /* 0x000fe400078ef80c */
[-C--:B------:R-:W-:Y:S02]  /*0310*/  LOP3.LUT R20, R20, R13.reuse, RZ, 0xfc, !PT ;  /* 0x0000000d14147212 */ /* 0x080fe400078efcff */
[----:B------:R-:W-:-:S02]  /*0320*/  LOP3.LUT R19, R12, R13, RZ, 0xfc, !PT ;  /* 0x0000000d0c137212 */ /* 0x000fc400078efcff */
[----:B------:R-:W0:Y:S08]  /*0330*/  LDC.U8 R7, c[0x3][R20] ;  /* 0x00c0000014077b82 */ /* 0x000e300000000000 */
[----:B------:R-:W1:Y:S01]  /*0340*/  LDC.U8 R15, c[0x3][R19] ;  /* 0x00c00000130f7b82 */ /* 0x000e620000000000 */
[----:B0-----:R0:W-:Y:S04]  /*0350*/  STG.E.U8 desc[UR6][R8.64], R7 ;  /* 0x0000000708007986 */ /* 0x0011e8000c101106 */
[----:B-1----:R1:W-:Y:S04]  /*0360*/  STG.E.U8 desc[UR6][R8.64+0x1], R15 ;  /* 0x0000010f08007986 */ /* 0x0023e8000c101106 */
        /* <DEDUP_REMOVED lines=9> */
[----:B0-----:R-:W5:Y:S04]  /*0400*/  LDG.E.U8 R7, desc[UR6][R12.64+0x1] ;  /* 0x000001060c077981 */ /* 0x001f68000c1e1100 */
[----:B------:R-:W5:Y:S01]  /*0410*/  LDG.E.U8 R14, desc[UR6][R12.64] ;  /* 0x000000060c0e7981 */ /* 0x000f62000c1e1100 */
[----:B----4-:R-:W-:Y:S02]  /*0420*/  IMAD.SHL.U32 R16, R16, 0x10, RZ ;  /* 0x0000001010107824 */ /* 0x010fe400078e00ff */
[----:B------:R-:W-:-:S05]  /*0430*/  VIADD R6, R6, 0x2 ;  /* 0x0000000206067836 */ /* 0x000fca0000000000 */
[----:B------:R-:W-:Y:S02]  /*0440*/  ISETP.NE.AND P1, PT, R6, RZ, PT ;  /* 0x000000ff0600720c */ /* 0x000fe40003f25270 */
[----:B------:R-:W-:Y:S01]  /*0450*/  IADD3 R2, P2, PT, R2, 0x18, RZ ;  /* 0x0000001802027810 */ /* 0x000fe20007f5e0ff */
[----:B------:R-:W-:-:S04]  /*0460*/  UIADD3 UR4, UPT, UPT, UR4, 0x4, URZ ;  /* 0x0000000404047890 */ /* 0x000fc8000fffe0ff */
[----:B------:R-:W-:Y:S02]  /*0470*/  IMAD.X R3, RZ, RZ, R3, P2 ;  /* 0x000000ffff037224 */ /* 0x000fe400010e0603 */
[----:B--2---:R-:W-:Y:S02]  /*0480*/  IMAD.SHL.U32 R18, R18, 0x4, RZ ;  /* 0x0000000412127824 */ /* 0x004fe400078e00ff */
[----:B---3--:R-:W-:-:S03]  /*0490*/  IMAD.SHL.U32 R17, R17, 0x4, RZ ;  /* 0x0000000411117824 */ /* 0x008fc600078e00ff */
[----:B------:R-:W-:Y:S02]  /*04a0*/  LOP3.LUT R18, R18, 0x1fc, RZ, 0xc0, !PT ;  /* 0x000001fc12127812 */ /* 0x000fe400078ec0ff */
[----:B-1----:R-:W-:Y:S02]  /*04b0*/  LOP3.LUT R15, R17, 0x1fc, RZ, 0xc0, !PT ;  /* 0x000001fc110f7812 */ /* 0x002fe400078ec0ff */
[----:B-----5:R-:W-:Y:S02]  /*04c0*/  LOP3.LUT R7, R18, 0x7f, R7, 0xf8, !PT ;  /* 0x0000007f12077812 */ /* 0x020fe400078ef807 */
[----:B------:R-:W-:Y:S02]  /*04d0*/  LOP3.LUT R15, R15, 0x7f, R14, 0xf8, !PT ;  /* 0x0000007f0f0f7812 */ /* 0x000fe400078ef80e */
[-C--:B------:R-:W-:Y:S02]  /*04e0*/  LOP3.LUT R11, R7, R16.reuse, RZ, 0xfc, !PT ;  /* 0x00000010070b7212 */ /* 0x080fe400078efcff */
[----:B------:R-:W-:-:S04]  /*04f0*/  LOP3.LUT R10, R15, R16, RZ, 0xfc, !PT ;  /* 0x000000100f0a7212 */ /* 0x000fc800078efcff */
[----:B------:R-:W0:Y:S08]  /*0500*/  LDC.U8 R7, c[0x3][R10] ;  /* 0x00c000000a077b82 */ /* 0x000e300000000000 */
[----:B------:R-:W1:Y:S01]  /*0510*/  LDC.U8 R11, c[0x3][R11] ;  /* 0x00c000000b0b7b82 */ /* 0x000e620000000000 */
[----:B0-----:R2:W-:Y:S04]  /*0520*/  STG.E.U8 desc[UR6][R8.64+0x2], R7 ;  /* 0x0000020708007986 */ /* 0x0015e8000c101106 */
[----:B-1----:R2:W-:Y:S01]  /*0530*/  STG.E.U8 desc[UR6][R8.64+0x3], R11 ;  /* 0x0000030b08007986 */ /* 0x0025e2000c101106 */
[----:B------:R-:W-:Y:S05]  /*0540*/  @P1 BRA `(.L_x_14) ;  /* 0xfffffffc00201947 */ /* 0x000fea000383ffff */
.L_x_13:
[----:B0-----:R-:W-:Y:S05]  /*0550*/  @P0 EXIT ;  /* 0x000000000000094d */ /* 0x001fea0003800000 */
[----:B------:R-:W0:Y:S02]  /*0560*/  LDC.64 R2, c[0x0][0x380] ;  /* 0x0000e000ff027b82 */ /* 0x000e240000000a00 */
[----:B0-----:R-:W-:-:S05]  /*0570*/  IMAD.WIDE.U32 R2, R5, 0xc, R2 ;  /* 0x0000000c05027825 */ /* 0x001fca00078e0002 */
[----:B--2---:R-:W2:Y:S04]  /*0580*/  LDG.E R7, desc[UR6][R2.64+0x4] ;  /* 0x0000040602077981 */ /* 0x004ea8000c1e1900 */
        /* <DEDUP_REMOVED lines=10> */
[----:B----4-:R-:W-:Y:S01]  /*0630*/  IMAD.SHL.U32 R12, R12, 0x10, RZ ;  /* 0x000000100c0c7824 */ /* 0x010fe200078e00ff */
[----:B------:R-:W-:-:S05]  /*0640*/  LEA R4, P0, R5, R4, 0x1 ;  /* 0x0000000405047211 */ /* 0x000fca00078008ff */
        /* <DEDUP_REMOVED lines=11> */
[----:B0-----:R-:W-:Y:S04]  /*0700*/  STG.E.U8 desc[UR6][R4.64], R3 ;  /* 0x0000000304007986 */ /* 0x001fe8000c101106 */
[----:B-1----:R-:W-:Y:S01]  /*0710*/  STG.E.U8 desc[UR6][R4.64+0x1], R7 ;  /* 0x0000010704007986 */ /* 0x002fe2000c101106 */
[----:B------:R-:W-:Y:S05]  /*0720*/  EXIT ;  /* 0x000000000000794d */ /* 0x000fea0003800000 */
.L_x_15:
        /* <DEDUP_REMOVED lines=13> */
.L_x_18:


//--------------------- .nv.shared.reserved.0     --------------------------
	.section	.nv.shared.reserved.0,"aw",@nobits
	.weak		__nv_reservedSMEM_offset_0_alias
	.size		__nv_reservedSMEM_offset_0_alias, 0, 64
	.other		__nv_reservedSMEM_offset_0_alias,@"STO_CUDA_RESERVED_SHARED STV_DEFAULT"
__nv_reservedSMEM_offset_0_alias:
	.zero		0
	.zero		64


//--------------------- .nv.constant0._Z21cuda_faulty_fault_simP4GatejPhjj --------------------------
	.section	.nv.constant0._Z21cuda_faulty_fault_simP4GatejPhjj,"a",@progbits
	.sectionflags	@""
	.align	4
.nv.constant0._Z21cuda_faulty_fault_simP4GatejPhjj:
	.zero		928


//--------------------- .nv.constant0._Z28cuda_check_fault_activationsP4GatePhjjS1_j --------------------------
	.section	.nv.constant0._Z28cuda_check_fault_activationsP4GatePhjjS1_j,"a",@progbits
	.sectionflags	@""
	.align	4
.nv.constant0._Z28cuda_check_fault_activationsP4GatePhjjS1_j:
	.zero		932


//--------------------- .nv.constant0._Z25cuda_fault_free_fault_simP4GatejPhjj --------------------------
	.section	.nv.constant0._Z25cuda_fault_free_fault_simP4GatejPhjj,"a",@progbits
	.sectionflags	@""
	.align	4
.nv.constant0._Z25cuda_fault_free_fault_simP4GatejPhjj:
	.zero		928


//--------------------- SYMBOLS --------------------------

	.type		.nv.reservedSmem.offset0,@object
	.size		.nv.reservedSmem.offset0,0x4
